	.target	sm_100a

	.elftype	@"ET_EXEC"


//--------------------- .note.nv.tkinfo           --------------------------
	.section	.note.nv.tkinfo,"",@"SHT_NOTE"
	.sectionflags	@"SHF_NOTE_NV_TKINFO"
	.tkinfo
        /*0018*/ 	.word	0x00000002
        /*0030*/ 	.string	""
        /*0030*/ 	.string	"ptxas"
        /*0030*/ 	.string	"Cuda compilation tools, release 13.0, V13.0.88"
        /*0030*/ 	.string	"Build cuda_13.0.r13.0/compiler.36424714_0"
        /*0030*/ 	.string	"-arch sm_100a -m 64 "



//--------------------- .note.nv.cuinfo           --------------------------
	.section	.note.nv.cuinfo,"",@"SHT_NOTE"
	.sectionflags	@"SHF_NOTE_NV_CUINFO"
        /*0018*/ 	.short	0x0002
        /*001a*/ 	.short	0x0064
        /*001c*/ 	.short	0x0082
	.zero		2


//--------------------- .nv.info                  --------------------------
	.section	.nv.info,"",@"SHT_CUDA_INFO"
	.align	4


	//----- nvinfo : EIATTR_REGCOUNT
	.align		4
        /*0000*/ 	.byte	0x04, 0x2f
        /*0002*/ 	.short	(.L_19 - .L_18)
	.align		4
.L_18:
        /*0004*/ 	.word	index@(_ZN7cutlass13device_kernelINS_4gemm6kernel13GemmUniversalIN4cute5tupleIJiiiiEEENS1_10collective13CollectiveMmaINS1_35MainloopSm100TmaUmmaWarpSpecializedILi7ELi2ELi4ENS5_IJNS4_1CILi2EEENSA_ILi1EEESC_EEEEENS5_IJNSA_ILi128EEESF_NSA_ILi64EEEEEENS_6half_tENS5_IJlSC_lEEESI_SJ_NS4_8TiledMMAINS4_8MMA_AtomIJNS4_26SM100_MMA_F16BF16_2x1SM_SSISI_SI_fLi128ELi128ELNS4_4UMMA5MajorE0ELSO_0ELNSN_7ScaleInE0ELSP_0EEEEEENS4_6LayoutINS5_IJSC_SC_SC_EEENS5_IJNSA_ILi0EEESU_SU_EEEEENS5_IJNS4_10UnderscoreESX_SX_EEEEENS4_18SM100_TMA_2SM_LOADENS4_14ComposedLayoutINS4_7SwizzleILi3ELi4ELi3EEENS4_18smem_ptr_flag_bitsILi16EEENSS_INS5_IJNSA_ILi8EEESG_EEENS5_IJSG_SC_EEEEEEEvNS4_8identityES10_S1A_vS1B_EENS_8epilogue10collective18CollectiveEpilogueINS1D_23Sm100TmaWarpSpecializedILi4ELi2ELi16ELb1ELb0EEEJNS5_IJSG_SF_SG_EEENS5_IJNSS_ISG_SC_EENSS_INS5_IJNSA_ILi16EEESB_EEENS5_IJSC_SG_EEEEEEEESI_SJ_SI_SJ_NS1D_6fusion15FusionCallbacksIS1H_NS1P_17LinearCombinationISI_fSI_fLNS_15FloatRoundStyleE2EEES1I_S1O_JEEENS4_5SM1004TMEM4LOAD26SM100_TMEM_LOAD_32dp32b16xENS4_13SM90_TMA_LOADENS11_INS12_ILi1ELi4ELi3EEES15_NSS_INS5_IJS16_S1K_EEENS5_IJS1K_SC_EEEEEEENS4_39AutoVectorizingCopyWithAssumedAlignmentILi128EEENS4_14SM90_TMA_STOREES24_S26_S26_EEEvvEEEEvNT_6ParamsE)
        /*0008*/ 	.word	0x0000005b


	//----- nvinfo : EIATTR_FRAME_SIZE
	.align		4
.L_19:
        /*000c*/ 	.byte	0x04, 0x11
        /*000e*/ 	.short	(.L_21 - .L_20)
	.align		4
.L_20:
        /*0010*/ 	.word	index@($__internal_2_$__cuda_sm10x_tcgen05_guardrail_trap_unallocated_columns_being_dealloced)
        /*0014*/ 	.word	0x00000000


	//----- nvinfo : EIATTR_FRAME_SIZE
	.align		4
.L_21:
        /*0018*/ 	.byte	0x04, 0x11
        /*001a*/ 	.short	(.L_23 - .L_22)
	.align		4
.L_22:
        /*001c*/ 	.word	index@($__internal_1_$__cuda_sm10x_tcgen05_guardrail_trap_phase_invalid_during_alloc)
        /*0020*/ 	.word	0x00000000


	//----- nvinfo : EIATTR_FRAME_SIZE
	.align		4
.L_23:
        /*0024*/ 	.byte	0x04, 0x11
        /*0026*/ 	.short	(.L_25 - .L_24)
	.align		4
.L_24:
        /*0028*/ 	.word	index@($__internal_0_$__cuda_sm10x_tcgen05_guardrail_trap_col_being_dealloced_not_returned_by_alloc)
        /*002c*/ 	.word	0x00000000


	//----- nvinfo : EIATTR_FRAME_SIZE
	.align		4
.L_25:
        /*0030*/ 	.byte	0x04, 0x11
        /*0032*/ 	.short	(.L_27 - .L_26)
	.align		4
.L_26:
        /*0034*/ 	.word	index@(_ZN7cutlass13device_kernelINS_4gemm6kernel13GemmUniversalIN4cute5tupleIJiiiiEEENS1_10collective13CollectiveMmaINS1_35MainloopSm100TmaUmmaWarpSpecializedILi7ELi2ELi4ENS5_IJNS4_1CILi2EEENSA_ILi1EEESC_EEEEENS5_IJNSA_ILi128EEESF_NSA_ILi64EEEEEENS_6half_tENS5_IJlSC_lEEESI_SJ_NS4_8TiledMMAINS4_8MMA_AtomIJNS4_26SM100_MMA_F16BF16_2x1SM_SSISI_SI_fLi128ELi128ELNS4_4UMMA5MajorE0ELSO_0ELNSN_7ScaleInE0ELSP_0EEEEEENS4_6LayoutINS5_IJSC_SC_SC_EEENS5_IJNSA_ILi0EEESU_SU_EEEEENS5_IJNS4_10UnderscoreESX_SX_EEEEENS4_18SM100_TMA_2SM_LOADENS4_14ComposedLayoutINS4_7SwizzleILi3ELi4ELi3EEENS4_18smem_ptr_flag_bitsILi16EEENSS_INS5_IJNSA_ILi8EEESG_EEENS5_IJSG_SC_EEEEEEEvNS4_8identityES10_S1A_vS1B_EENS_8epilogue10collective18CollectiveEpilogueINS1D_23Sm100TmaWarpSpecializedILi4ELi2ELi16ELb1ELb0EEEJNS5_IJSG_SF_SG_EEENS5_IJNSS_ISG_SC_EENSS_INS5_IJNSA_ILi16EEESB_EEENS5_IJSC_SG_EEEEEEEESI_SJ_SI_SJ_NS1D_6fusion15FusionCallbacksIS1H_NS1P_17LinearCombinationISI_fSI_fLNS_15FloatRoundStyleE2EEES1I_S1O_JEEENS4_5SM1004TMEM4LOAD26SM100_TMEM_LOAD_32dp32b16xENS4_13SM90_TMA_LOADENS11_INS12_ILi1ELi4ELi3EEES15_NSS_INS5_IJS16_S1K_EEENS5_IJS1K_SC_EEEEEEENS4_39AutoVectorizingCopyWithAssumedAlignmentILi128EEENS4_14SM90_TMA_STOREES24_S26_S26_EEEvvEEEEvNT_6ParamsE)
        /*0038*/ 	.word	0x00000000


	//----- nvinfo : EIATTR_MIN_STACK_SIZE
	.align		4
.L_27:
        /*003c*/ 	.byte	0x04, 0x12
        /*003e*/ 	.short	(.L_29 - .L_28)
	.align		4
.L_28:
        /*0040*/ 	.word	index@(_ZN7cutlass13device_kernelINS_4gemm6kernel13GemmUniversalIN4cute5tupleIJiiiiEEENS1_10collective13CollectiveMmaINS1_35MainloopSm100TmaUmmaWarpSpecializedILi7ELi2ELi4ENS5_IJNS4_1CILi2EEENSA_ILi1EEESC_EEEEENS5_IJNSA_ILi128EEESF_NSA_ILi64EEEEEENS_6half_tENS5_IJlSC_lEEESI_SJ_NS4_8TiledMMAINS4_8MMA_AtomIJNS4_26SM100_MMA_F16BF16_2x1SM_SSISI_SI_fLi128ELi128ELNS4_4UMMA5MajorE0ELSO_0ELNSN_7ScaleInE0ELSP_0EEEEEENS4_6LayoutINS5_IJSC_SC_SC_EEENS5_IJNSA_ILi0EEESU_SU_EEEEENS5_IJNS4_10UnderscoreESX_SX_EEEEENS4_18SM100_TMA_2SM_LOADENS4_14ComposedLayoutINS4_7SwizzleILi3ELi4ELi3EEENS4_18smem_ptr_flag_bitsILi16EEENSS_INS5_IJNSA_ILi8EEESG_EEENS5_IJSG_SC_EEEEEEEvNS4_8identityES10_S1A_vS1B_EENS_8epilogue10collective18CollectiveEpilogueINS1D_23Sm100TmaWarpSpecializedILi4ELi2ELi16ELb1ELb0EEEJNS5_IJSG_SF_SG_EEENS5_IJNSS_ISG_SC_EENSS_INS5_IJNSA_ILi16EEESB_EEENS5_IJSC_SG_EEEEEEEESI_SJ_SI_SJ_NS1D_6fusion15FusionCallbacksIS1H_NS1P_17LinearCombinationISI_fSI_fLNS_15FloatRoundStyleE2EEES1I_S1O_JEEENS4_5SM1004TMEM4LOAD26SM100_TMEM_LOAD_32dp32b16xENS4_13SM90_TMA_LOADENS11_INS12_ILi1ELi4ELi3EEES15_NSS_INS5_IJS16_S1K_EEENS5_IJS1K_SC_EEEEEEENS4_39AutoVectorizingCopyWithAssumedAlignmentILi128EEENS4_14SM90_TMA_STOREES24_S26_S26_EEEvvEEEEvNT_6ParamsE)
        /*0044*/ 	.word	0x00000000
.L_29:


//--------------------- .nv.compat                --------------------------
	.section	.nv.compat,"",@"SHT_CUDA_COMPAT_INFO"
	.align	4
        /*0000*/ 	.byte	0x02, 0x09, 0x01, 0x00, 0x02, 0x02, 0x02, 0x00, 0x02, 0x05, 0x05, 0x00, 0x03, 0x07, 0x01, 0x01
        /*0010*/ 	.byte	0x02, 0x03, 0x01, 0x00, 0x02, 0x06, 0x01, 0x00, 0x04, 0x0b, 0x08, 0x00, 0x09, 0x00, 0x00, 0x00
        /*0020*/ 	.byte	0x00, 0x00, 0x00, 0x00


//--------------------- .nv.info._ZN7cutlass13device_kernelINS_4gemm6kernel13GemmUniversalIN4cute5tupleIJiiiiEEENS1_10collective13CollectiveMmaINS1_35MainloopSm100TmaUmmaWarpSpecializedILi7ELi2ELi4ENS5_IJNS4_1CILi2EEENSA_ILi1EEESC_EEEEENS5_IJNSA_ILi128EEESF_NSA_ILi64EEEEEENS_6half_tENS5_IJlSC_lEEESI_SJ_NS4_8TiledMMAINS4_8MMA_AtomIJNS4_26SM100_MMA_F16BF16_2x1SM_SSISI_SI_fLi128ELi128ELNS4_4UMMA5MajorE0ELSO_0ELNSN_7ScaleInE0ELSP_0EEEEEENS4_6LayoutINS5_IJSC_SC_SC_EEENS5_IJNSA_ILi0EEESU_SU_EEEEENS5_IJNS4_10UnderscoreESX_SX_EEEEENS4_18SM100_TMA_2SM_LOADENS4_14ComposedLayoutINS4_7SwizzleILi3ELi4ELi3EEENS4_18smem_ptr_flag_bitsILi16EEENSS_INS5_IJNSA_ILi8EEESG_EEENS5_IJSG_SC_EEEEEEEvNS4_8identityES10_S1A_vS1B_EENS_8epilogue10collective18CollectiveEpilogueINS1D_23Sm100TmaWarpSpecializedILi4ELi2ELi16ELb1ELb0EEEJNS5_IJSG_SF_SG_EEENS5_IJNSS_ISG_SC_EENSS_INS5_IJNSA_ILi16EEESB_EEENS5_IJSC_SG_EEEEEEEESI_SJ_SI_SJ_NS1D_6fusion15FusionCallbacksIS1H_NS1P_17LinearCombinationISI_fSI_fLNS_15FloatRoundStyleE2EEES1I_S1O_JEEENS4_5SM1004TMEM4LOAD26SM100_TMEM_LOAD_32dp32b16xENS4_13SM90_TMA_LOADENS11_INS12_ILi1ELi4ELi3EEES15_NSS_INS5_IJS16_S1K_EEENS5_IJS1K_SC_EEEEEEENS4_39AutoVectorizingCopyWithAssumedAlignmentILi128EEENS4_14SM90_TMA_STOREES24_S26_S26_EEEvvEEEEvNT_6ParamsE --------------------------
	.section	.nv.info._ZN7cutlass13device_kernelINS_4gemm6kernel13GemmUniversalIN4cute5tupleIJiiiiEEENS1_10collective13CollectiveMmaINS1_35MainloopSm100TmaUmmaWarpSpecializedILi7ELi2ELi4ENS5_IJNS4_1CILi2EEENSA_ILi1EEESC_EEEEENS5_IJNSA_ILi128EEESF_NSA_ILi64EEEEEENS_6half_tENS5_IJlSC_lEEESI_SJ_NS4_8TiledMMAINS4_8MMA_AtomIJNS4_26SM100_MMA_F16BF16_2x1SM_SSISI_SI_fLi128ELi128ELNS4_4UMMA5MajorE0ELSO_0ELNSN_7ScaleInE0ELSP_0EEEEEENS4_6LayoutINS5_IJSC_SC_SC_EEENS5_IJNSA_ILi0EEESU_SU_EEEEENS5_IJNS4_10UnderscoreESX_SX_EEEEENS4_18SM100_TMA_2SM_LOADENS4_14ComposedLayoutINS4_7SwizzleILi3ELi4ELi3EEENS4_18smem_ptr_flag_bitsILi16EEENSS_INS5_IJNSA_ILi8EEESG_EEENS5_IJSG_SC_EEEEEEEvNS4_8identityES10_S1A_vS1B_EENS_8epilogue10collective18CollectiveEpilogueINS1D_23Sm100TmaWarpSpecializedILi4ELi2ELi16ELb1ELb0EEEJNS5_IJSG_SF_SG_EEENS5_IJNSS_ISG_SC_EENSS_INS5_IJNSA_ILi16EEESB_EEENS5_IJSC_SG_EEEEEEEESI_SJ_SI_SJ_NS1D_6fusion15FusionCallbacksIS1H_NS1P_17LinearCombinationISI_fSI_fLNS_15FloatRoundStyleE2EEES1I_S1O_JEEENS4_5SM1004TMEM4LOAD26SM100_TMEM_LOAD_32dp32b16xENS4_13SM90_TMA_LOADENS11_INS12_ILi1ELi4ELi3EEES15_NSS_INS5_IJS16_S1K_EEENS5_IJS1K_SC_EEEEEEENS4_39AutoVectorizingCopyWithAssumedAlignmentILi128EEENS4_14SM90_TMA_STOREES24_S26_S26_EEEvvEEEEvNT_6ParamsE,"",@"SHT_CUDA_INFO"
	.sectionflags	@""
	.align	4


	//----- nvinfo : EIATTR_CUDA_API_VERSION
	.align		4
        /*0000*/ 	.byte	0x04, 0x37
        /*0002*/ 	.short	(.L_31 - .L_30)
.L_30:
        /*0004*/ 	.word	0x00000082


	//----- nvinfo : EIATTR_KPARAM_INFO
	.align		4
.L_31:
        /*0008*/ 	.byte	0x04, 0x17
        /*000a*/ 	.short	(.L_33 - .L_32)
.L_32:
        /*000c*/ 	.word	0x00000000
        /*0010*/ 	.short	0x0000
        /*0012*/ 	.short	0x0000
        /*0014*/ 	.byte	0x00, 0xf0, 0x01, 0x20


	//----- nvinfo : EIATTR_AT_ENTRY_FRAGMENTS
	.align		4
.L_33:
        /*0018*/ 	.byte	0x04, 0x4f
        /*001a*/ 	.short	(.L_35 - .L_34)


	//   ....[0]....
.L_34:
        /*001c*/ 	.word	0x00000007


	//----- nvinfo : EIATTR_RESERVED_SMEM_USED
	.align		4
.L_35:
        /*0020*/ 	.byte	0x01, 0x41
	.zero		2


	//----- nvinfo : EIATTR_SPARSE_MMA_MASK
	.align		4
        /*0024*/ 	.byte	0x03, 0x50
        /*0026*/ 	.short	0x0000


	//----- nvinfo : EIATTR_TCGEN05_2CTA_USED
	.align		4
        /*0028*/ 	.byte	0x01, 0x52
	.zero		2


	//----- nvinfo : EIATTR_MAXREG_COUNT
	.align		4
        /*002c*/ 	.byte	0x03, 0x1b
        /*002e*/ 	.short	0x00ff


	//----- nvinfo : EIATTR_NUM_BARRIERS
	.align		4
        /*0030*/ 	.byte	0x02, 0x4c
        /*0032*/ 	.byte	0x07
	.zero		1


	//----- nvinfo : EIATTR_EXTERNS
	.align		4
        /*0034*/ 	.byte	0x04, 0x0f
        /*0036*/ 	.short	(.L_37 - .L_36)


	//   ....[0]....
	.align		4
.L_36:
        /*0038*/ 	.word	index@(__assertfail)


	//----- nvinfo : EIATTR_MERCURY_ISA_VERSION
	.align		4
.L_37:
        /*003c*/ 	.byte	0x03, 0x5f
        /*003e*/ 	.short	0x0101


	//----- nvinfo : EIATTR_INT_WARP_WIDE_INSTR_OFFSETS
	.align		4
        /*0040*/ 	.byte	0x04, 0x31
        /*0042*/ 	.short	(.L_39 - .L_38)


	//   ....[0]....
.L_38:
        /*0044*/ 	.word	0x00000d70


	//   ....[1]....
        /*0048*/ 	.word	0x00000e10


	//   ....[2]....
        /*004c*/ 	.word	0x00002140


	//   ....[3]....
        /*0050*/ 	.word	0x000041d0


	//   ....[4]....
        /*0054*/ 	.word	0x000041f0


	//   ....[5]....
        /*0058*/ 	.word	0x00004220


	//   ....[6]....
        /*005c*/ 	.word	0x00004b60


	//   ....[7]....
        /*0060*/ 	.word	0x00004b80


	//   ....[8]....
        /*0064*/ 	.word	0x00004c70


	//   ....[9]....
        /*0068*/ 	.word	0x00004d30


	//   ....[10]....
        /*006c*/ 	.word	0x00004d50


	//   ....[11]....
        /*0070*/ 	.word	0x00004e40


	//   ....[12]....
        /*0074*/ 	.word	0x00004f10


	//   ....[13]....
        /*0078*/ 	.word	0x00004f30


	//   ....[14]....
        /*007c*/ 	.word	0x00005060


	//   ....[15]....
        /*0080*/ 	.word	0x000051e0


	//   ....[16]....
        /*0084*/ 	.word	0x000051f0


	//   ....[17]....
        /*0088*/ 	.word	0x00005380


	//----- nvinfo : EIATTR_COOP_GROUP_MASK_REGIDS
	.align		4
.L_39:
        /*008c*/ 	.byte	0x04, 0x29
        /*008e*/ 	.short	(.L_41 - .L_40)


	//   ....[0]....
.L_40:
        /*0090*/ 	.word	0xffffffff


	//   ....[1]....
        /*0094*/ 	.word	0xffffffff


	//   ....[2]....
        /*0098*/ 	.word	0xffffffff


	//   ....[3]....
        /*009c*/ 	.word	0xffffffff


	//   ....[4]....
        /*00a0*/ 	.word	0xffffffff


	//   ....[5]....
        /*00a4*/ 	.word	0xffffffff


	//   ....[6]....
        /*00a8*/ 	.word	0xffffffff


	//   ....[7]....
        /*00ac*/ 	.word	0xffffffff


	//   ....[8]....
        /*00b0*/ 	.word	0xffffffff


	//   ....[9]....
        /*00b4*/ 	.word	0xffffffff


	//   ....[10]....
        /*00b8*/ 	.word	0xffffffff


	//   ....[11]....
        /*00bc*/ 	.word	0xffffffff


	//   ....[12]....
        /*00c0*/ 	.word	0xffffffff


	//   ....[13]....
        /*00c4*/ 	.word	0xffffffff


	//----- nvinfo : EIATTR_COOP_GROUP_INSTR_OFFSETS
	.align		4
.L_41:
        /*00c8*/ 	.byte	0x04, 0x28
        /*00ca*/ 	.short	(.L_43 - .L_42)


	//   ....[0]....
.L_42:
        /*00cc*/ 	.word	0x000000c0


	//   ....[1]....
        /*00d0*/ 	.word	0x00000500


	//   ....[2]....
        /*00d4*/ 	.word	0x000006e0


	//   ....[3]....
        /*00d8*/ 	.word	0x00000870


	//   ....[4]....
        /*00dc*/ 	.word	0x00000960


	//   ....[5]....
        /*00e0*/ 	.word	0x00000ac0


	//   ....[6]....
        /*00e4*/ 	.word	0x00000c50


	//   ....[7]....
        /*00e8*/ 	.word	0x00000e90


	//   ....[8]....
        /*00ec*/ 	.word	0x00002020


	//   ....[9]....
        /*00f0*/ 	.word	0x00002fb0


	//   ....[10]....
        /*00f4*/ 	.word	0x00003480


	//   ....[11]....
        /*00f8*/ 	.word	0x000034b0


	//   ....[12]....
        /*00fc*/ 	.word	0x000040d0


	//   ....[13]....
        /*0100*/ 	.word	0x000042e0


	//----- nvinfo : EIATTR_VRC_CTA_INIT_COUNT
	.align		4
.L_43:
        /*0104*/ 	.byte	0x02, 0x4a
        /*0106*/ 	.byte	0x80
	.zero		1


	//----- nvinfo : EIATTR_SYSCALL_OFFSETS
	.align		4
        /*0108*/ 	.byte	0x04, 0x46
        /*010a*/ 	.short	(.L_45 - .L_44)


	//   ....[0]....
.L_44:
        /*010c*/ 	.word	0x00005e40


	//   ....[1]....
        /*0110*/ 	.word	0x00005f30


	//   ....[2]....
        /*0114*/ 	.word	0x00006670


	//   ....[3]....
        /*0118*/ 	.word	0x00006f90


	//   ....[4]....
        /*011c*/ 	.word	0x00007850


	//   ....[5]....
        /*0120*/ 	.word	0x00008110


	//----- nvinfo : EIATTR_MBARRIER_INSTR_OFFSETS
	.align		4
.L_45:
        /*0124*/ 	.byte	0x04, 0x39
        /*0126*/ 	.short	(.L_47 - .L_46)


	//   ....[0]....
.L_46:
        /*0128*/ 	.word	0x000005f0
        /*012c*/ 	.word	0x000000ff
        /*0130*/ 	.word	0x00000000
        /*0134*/ 	.short	0x0100
        /*0136*/ 	.byte	0x08
	.zero		1


	//   ....[1]....
        /*0138*/ 	.word	0x00000600
        /*013c*/ 	.word	0x000000ff
        /*0140*/ 	.word	0x00000038
        /*0144*/ 	.short	0x0100
        /*0146*/ 	.byte	0x08
	.zero		1


	//   ....[2]....
        /*0148*/ 	.word	0x00000610
        /*014c*/ 	.word	0x000000ff
        /*0150*/ 	.word	0x00000008
        /*0154*/ 	.short	0x0100
        /*0156*/ 	.byte	0x08
	.zero		1


	//   ....[3]....
        /*0158*/ 	.word	0x00000620
        /*015c*/ 	.word	0x000000ff
        /*0160*/ 	.word	0x00000040
        /*0164*/ 	.short	0x0100
        /*0166*/ 	.byte	0x08
	.zero		1


	//   ....[4]....
        /*0168*/ 	.word	0x00000630
        /*016c*/ 	.word	0x000000ff
        /*0170*/ 	.word	0x00000010
        /*0174*/ 	.short	0x0100
        /*0176*/ 	.byte	0x08
	.zero		1


	//   ....[5]....
        /*0178*/ 	.word	0x00000640
        /*017c*/ 	.word	0x000000ff
        /*0180*/ 	.word	0x00000048
        /*0184*/ 	.short	0x0100
        /*0186*/ 	.byte	0x08
	.zero		1


	//   ....[6]....
        /*0188*/ 	.word	0x00000650
        /*018c*/ 	.word	0x000000ff
        /*0190*/ 	.word	0x00000018
        /*0194*/ 	.short	0x0100
        /*0196*/ 	.byte	0x08
	.zero		1


	//   ....[7]....
        /*0198*/ 	.word	0x00000660
        /*019c*/ 	.word	0x000000ff
        /*01a0*/ 	.word	0x00000050
        /*01a4*/ 	.short	0x0100
        /*01a6*/ 	.byte	0x08
	.zero		1


	//   ....[8]....
        /*01a8*/ 	.word	0x00000670
        /*01ac*/ 	.word	0x000000ff
        /*01b0*/ 	.word	0x00000020
        /*01b4*/ 	.short	0x0100
        /*01b6*/ 	.byte	0x08
	.zero		1


	//   ....[9]....
        /*01b8*/ 	.word	0x00000680
        /*01bc*/ 	.word	0x000000ff
        /*01c0*/ 	.word	0x00000058
        /*01c4*/ 	.short	0x0100
        /*01c6*/ 	.byte	0x08
	.zero		1


	//   ....[10]....
        /*01c8*/ 	.word	0x00000690
        /*01cc*/ 	.word	0x000000ff
        /*01d0*/ 	.word	0x00000028
        /*01d4*/ 	.short	0x0100
        /*01d6*/ 	.byte	0x08
	.zero		1


	//   ....[11]....
        /*01d8*/ 	.word	0x000006a0
        /*01dc*/ 	.word	0x000000ff
        /*01e0*/ 	.word	0x00000060
        /*01e4*/ 	.short	0x0100
        /*01e6*/ 	.byte	0x08
	.zero		1


	//   ....[12]....
        /*01e8*/ 	.word	0x000006b0
        /*01ec*/ 	.word	0x000000ff
        /*01f0*/ 	.word	0x00000030
        /*01f4*/ 	.short	0x0100
        /*01f6*/ 	.byte	0x08
	.zero		1


	//   ....[13]....
        /*01f8*/ 	.word	0x000006c0
        /*01fc*/ 	.word	0x000000ff
        /*0200*/ 	.word	0x00000068
        /*0204*/ 	.short	0x0100
        /*0206*/ 	.byte	0x08
	.zero		1


	//   ....[14]....
        /*0208*/ 	.word	0x000007e0
        /*020c*/ 	.word	0x000000ff
        /*0210*/ 	.word	0x00000070
        /*0214*/ 	.short	0x0100
        /*0216*/ 	.byte	0x09
	.zero		1


	//   ....[15]....
        /*0218*/ 	.word	0x000007f0
        /*021c*/ 	.word	0x000000ff
        /*0220*/ 	.word	0x00000090
        /*0224*/ 	.short	0x0100
        /*0226*/ 	.byte	0x09
	.zero		1


	//   ....[16]....
        /*0228*/ 	.word	0x00000800
        /*022c*/ 	.word	0x000000ff
        /*0230*/ 	.word	0x00000078
        /*0234*/ 	.short	0x0100
        /*0236*/ 	.byte	0x09
	.zero		1


	//   ....[17]....
        /*0238*/ 	.word	0x00000810
        /*023c*/ 	.word	0x000000ff
        /*0240*/ 	.word	0x00000098
        /*0244*/ 	.short	0x0100
        /*0246*/ 	.byte	0x09
	.zero		1


	//   ....[18]....
        /*0248*/ 	.word	0x00000820
        /*024c*/ 	.word	0x000000ff
        /*0250*/ 	.word	0x00000080
        /*0254*/ 	.short	0x0100
        /*0256*/ 	.byte	0x09
	.zero		1


	//   ....[19]....
        /*0258*/ 	.word	0x00000830
        /*025c*/ 	.word	0x000000ff
        /*0260*/ 	.word	0x000000a0
        /*0264*/ 	.short	0x0100
        /*0266*/ 	.byte	0x09
	.zero		1


	//   ....[20]....
        /*0268*/ 	.word	0x00000840
        /*026c*/ 	.word	0x000000ff
        /*0270*/ 	.word	0x00000088
        /*0274*/ 	.short	0x0100
        /*0276*/ 	.byte	0x09
	.zero		1


	//   ....[21]....
        /*0278*/ 	.word	0x00000850
        /*027c*/ 	.word	0x000000ff
        /*0280*/ 	.word	0x000000a8
        /*0284*/ 	.short	0x0100
        /*0286*/ 	.byte	0x09
	.zero		1


	//   ....[22]....
        /*0288*/ 	.word	0x00000930
        /*028c*/ 	.word	0x000000ff
        /*0290*/ 	.word	0x000000b0
        /*0294*/ 	.short	0x0100
        /*0296*/ 	.byte	0x08
	.zero		1


	//   ....[23]....
        /*0298*/ 	.word	0x00000940
        /*029c*/ 	.word	0x000000ff
        /*02a0*/ 	.word	0x000000b8
        /*02a4*/ 	.short	0x0100
        /*02a6*/ 	.byte	0x08
	.zero		1


	//   ....[24]....
        /*02a8*/ 	.word	0x00000a70
        /*02ac*/ 	.word	0x000000ff
        /*02b0*/ 	.word	0x000000c0
        /*02b4*/ 	.short	0x0100
        /*02b6*/ 	.byte	0x08
	.zero		1


	//   ....[25]....
        /*02b8*/ 	.word	0x00000a80
        /*02bc*/ 	.word	0x000000ff
        /*02c0*/ 	.word	0x000000d0
        /*02c4*/ 	.short	0x0100
        /*02c6*/ 	.byte	0x08
	.zero		1


	//   ....[26]....
        /*02c8*/ 	.word	0x00000a90
        /*02cc*/ 	.word	0x000000ff
        /*02d0*/ 	.word	0x000000c8
        /*02d4*/ 	.short	0x0100
        /*02d6*/ 	.byte	0x08
	.zero		1


	//   ....[27]....
        /*02d8*/ 	.word	0x00000aa0
        /*02dc*/ 	.word	0x000000ff
        /*02e0*/ 	.word	0x000000d8
        /*02e4*/ 	.short	0x0100
        /*02e6*/ 	.byte	0x08
	.zero		1


	//   ....[28]....
        /*02e8*/ 	.word	0x00000bc0
        /*02ec*/ 	.word	0x000000ff
        /*02f0*/ 	.word	0x000000e0
        /*02f4*/ 	.short	0x0100
        /*02f6*/ 	.byte	0x09
	.zero		1


	//   ....[29]....
        /*02f8*/ 	.word	0x00000bd0
        /*02fc*/ 	.word	0x000000ff
        /*0300*/ 	.word	0x00000100
        /*0304*/ 	.short	0x0100
        /*0306*/ 	.byte	0x09
	.zero		1


	//   ....[30]....
        /*0308*/ 	.word	0x00000be0
        /*030c*/ 	.word	0x000000ff
        /*0310*/ 	.word	0x000000e8
        /*0314*/ 	.short	0x0100
        /*0316*/ 	.byte	0x09
	.zero		1


	//   ....[31]....
        /*0318*/ 	.word	0x00000bf0
        /*031c*/ 	.word	0x000000ff
        /*0320*/ 	.word	0x00000108
        /*0324*/ 	.short	0x0100
        /*0326*/ 	.byte	0x09
	.zero		1


	//   ....[32]....
        /*0328*/ 	.word	0x00000c00
        /*032c*/ 	.word	0x000000ff
        /*0330*/ 	.word	0x000000f0
        /*0334*/ 	.short	0x0100
        /*0336*/ 	.byte	0x09
	.zero		1


	//   ....[33]....
        /*0338*/ 	.word	0x00000c10
        /*033c*/ 	.word	0x000000ff
        /*0340*/ 	.word	0x00000110
        /*0344*/ 	.short	0x0100
        /*0346*/ 	.byte	0x09
	.zero		1


	//   ....[34]....
        /*0348*/ 	.word	0x00000c20
        /*034c*/ 	.word	0x000000ff
        /*0350*/ 	.word	0x000000f8
        /*0354*/ 	.short	0x0100
        /*0356*/ 	.byte	0x09
	.zero		1


	//   ....[35]....
        /*0358*/ 	.word	0x00000c30
        /*035c*/ 	.word	0x000000ff
        /*0360*/ 	.word	0x00000118
        /*0364*/ 	.short	0x0100
        /*0366*/ 	.byte	0x09
	.zero		1


	//   ....[36]....
        /*0368*/ 	.word	0x00000d20
        /*036c*/ 	.word	0x000000ff
        /*0370*/ 	.word	0x00000120
        /*0374*/ 	.short	0x0100
        /*0376*/ 	.byte	0x08
	.zero		1


	//   ....[37]....
        /*0378*/ 	.word	0x00000d30
        /*037c*/ 	.word	0x000000ff
        /*0380*/ 	.word	0x00000130
        /*0384*/ 	.short	0x0100
        /*0386*/ 	.byte	0x08
	.zero		1


	//   ....[38]....
        /*0388*/ 	.word	0x00000d40
        /*038c*/ 	.word	0x000000ff
        /*0390*/ 	.word	0x00000128
        /*0394*/ 	.short	0x0100
        /*0396*/ 	.byte	0x08
	.zero		1


	//   ....[39]....
        /*0398*/ 	.word	0x00000d50
        /*039c*/ 	.word	0x000000ff
        /*03a0*/ 	.word	0x00000138
        /*03a4*/ 	.short	0x0100
        /*03a6*/ 	.byte	0x08
	.zero		1


	//   ....[40]....
        /*03a8*/ 	.word	0x00000e40
        /*03ac*/ 	.word	0x000000ff
        /*03b0*/ 	.word	0x00000140
        /*03b4*/ 	.short	0x0100
        /*03b6*/ 	.byte	0x07
	.zero		1


	//   ....[41]....
        /*03b8*/ 	.word	0x00001850
        /*03bc*/ 	.word	0x00000003
        /*03c0*/ 	.word	0x00000130
        /*03c4*/ 	.short	0x010a
        /*03c6*/ 	.byte	0xff
	.zero		1


	//   ....[42]....
        /*03c8*/ 	.word	0x00001880
        /*03cc*/ 	.word	0x00000003
        /*03d0*/ 	.word	0x00000120
        /*03d4*/ 	.short	0x0101
        /*03d6*/ 	.byte	0xff
	.zero		1


	//   ....[43]....
        /*03d8*/ 	.word	0x00001980
        /*03dc*/ 	.word	0x000000ff
        /*03e0*/ 	.word	0x00000038
        /*03e4*/ 	.short	0x010a
        /*03e6*/ 	.byte	0x08
	.zero		1


	//   ....[44]....
        /*03e8*/ 	.word	0x00001a40
        /*03ec*/ 	.word	0x000000ff
        /*03f0*/ 	.word	0x00000038
        /*03f4*/ 	.short	0x010a
        /*03f6*/ 	.byte	0x21
	.zero		1


	//   ....[45]....
        /*03f8*/ 	.word	0x00001c00
        /*03fc*/ 	.word	0x000000ff
        /*0400*/ 	.word	0x00000038
        /*0404*/ 	.short	0x010a
        /*0406*/ 	.byte	0x08
	.zero		1


	//   ....[46]....
        /*0408*/ 	.word	0x00001ce0
        /*040c*/ 	.word	0x000000ff
        /*0410*/ 	.word	0x000000b8
        /*0414*/ 	.short	0x0101
        /*0416*/ 	.byte	0x06
	.zero		1


	//   ....[47]....
        /*0418*/ 	.word	0x00001d00
        /*041c*/ 	.word	0x000000ff
        /*0420*/ 	.word	0x00000038
        /*0424*/ 	.short	0x010a
        /*0426*/ 	.byte	0x08
	.zero		1


	//   ....[48]....
        /*0428*/ 	.word	0x00001d80
        /*042c*/ 	.word	0x000000ff
        /*0430*/ 	.word	0x00000038
        /*0434*/ 	.short	0x010a
        /*0436*/ 	.byte	0x11
	.zero		1


	//   ....[49]....
        /*0438*/ 	.word	0x00001f10
        /*043c*/ 	.word	0x000000ff
        /*0440*/ 	.word	0x00000038
        /*0444*/ 	.short	0x010a
        /*0446*/ 	.byte	0x08
	.zero		1


	//   ....[50]....
        /*0448*/ 	.word	0x00002050
        /*044c*/ 	.word	0x00000002
        /*0450*/ 	.word	0x000000c0
        /*0454*/ 	.short	0x010a
        /*0456*/ 	.byte	0xff
	.zero		1


	//   ....[51]....
        /*0458*/ 	.word	0x00002110
        /*045c*/ 	.word	0x00000002
        /*0460*/ 	.word	0x00000000
        /*0464*/ 	.short	0x0101
        /*0466*/ 	.byte	0xff
	.zero		1


	//   ....[52]....
        /*0468*/ 	.word	0x00002670
        /*046c*/ 	.word	0x000000ff
        /*0470*/ 	.word	0x00000000
        /*0474*/ 	.short	0x010a
        /*0476*/ 	.byte	0x04
	.zero		1


	//   ....[53]....
        /*0478*/ 	.word	0x00002700
        /*047c*/ 	.word	0x000000ff
        /*0480*/ 	.word	0x00000000
        /*0484*/ 	.short	0x010a
        /*0486*/ 	.byte	0x04
	.zero		1


	//   ....[54]....
        /*0488*/ 	.word	0x00002790
        /*048c*/ 	.word	0x000000ff
        /*0490*/ 	.word	0x00000000
        /*0494*/ 	.short	0x010a
        /*0496*/ 	.byte	0x04
	.zero		1


	//   ....[55]....
        /*0498*/ 	.word	0x00002820
        /*049c*/ 	.word	0x000000ff
        /*04a0*/ 	.word	0x00000000
        /*04a4*/ 	.short	0x010a
        /*04a6*/ 	.byte	0x04
	.zero		1


	//   ....[56]....
        /*04a8*/ 	.word	0x000028b0
        /*04ac*/ 	.word	0x000000ff
        /*04b0*/ 	.word	0x00000000
        /*04b4*/ 	.short	0x010a
        /*04b6*/ 	.byte	0x04
	.zero		1


	//   ....[57]....
        /*04b8*/ 	.word	0x00002940
        /*04bc*/ 	.word	0x000000ff
        /*04c0*/ 	.word	0x00000000
        /*04c4*/ 	.short	0x010a
        /*04c6*/ 	.byte	0x04
	.zero		1


	//   ....[58]....
        /*04c8*/ 	.word	0x000029e0
        /*04cc*/ 	.word	0x00000000
        /*04d0*/ 	.word	0x00000000
        /*04d4*/ 	.short	0x010a
        /*04d6*/ 	.byte	0xff
	.zero		1


	//   ....[59]....
        /*04d8*/ 	.word	0x00002b10
        /*04dc*/ 	.word	0x00000000
        /*04e0*/ 	.word	0x00000120
        /*04e4*/ 	.short	0x010a
        /*04e6*/ 	.byte	0xff
	.zero		1


	//   ....[60]....
        /*04e8*/ 	.word	0x00002b80
        /*04ec*/ 	.word	0x00000004
        /*04f0*/ 	.word	0x00000000
        /*04f4*/ 	.short	0x0101
        /*04f6*/ 	.byte	0xff
	.zero		1


	//   ....[61]....
        /*04f8*/ 	.word	0x00002ba0
        /*04fc*/ 	.word	0x000000ff
        /*0500*/ 	.word	0x000000d0
        /*0504*/ 	.short	0x010a
        /*0506*/ 	.byte	0x05
	.zero		1


	//   ....[62]....
        /*0508*/ 	.word	0x00002cc0
        /*050c*/ 	.word	0x00000000
        /*0510*/ 	.word	0x000000c0
        /*0514*/ 	.short	0x010a
        /*0516*/ 	.byte	0xff
	.zero		1


	//   ....[63]....
        /*0518*/ 	.word	0x00002dc0
        /*051c*/ 	.word	0x00000000
        /*0520*/ 	.word	0x00000000
        /*0524*/ 	.short	0x0101
        /*0526*/ 	.byte	0xff
	.zero		1


	//   ....[64]....
        /*0528*/ 	.word	0x00002e50
        /*052c*/ 	.word	0x000000ff
        /*0530*/ 	.word	0x000000d0
        /*0534*/ 	.short	0x0106
        /*0536*/ 	.byte	0x05
	.zero		1


	//   ....[65]....
        /*0538*/ 	.word	0x00002e70
        /*053c*/ 	.word	0x000000ff
        /*0540*/ 	.word	0x000000d0
        /*0544*/ 	.short	0x010a
        /*0546*/ 	.byte	0x05
	.zero		1


	//   ....[66]....
        /*0548*/ 	.word	0x00002f00
        /*054c*/ 	.word	0x000000ff
        /*0550*/ 	.word	0x000000d0
        /*0554*/ 	.short	0x0106
        /*0556*/ 	.byte	0x04
	.zero		1


	//   ....[67]....
        /*0558*/ 	.word	0x00002f40
        /*055c*/ 	.word	0x00000000
        /*0560*/ 	.word	0x000000d0
        /*0564*/ 	.short	0x010a
        /*0566*/ 	.byte	0xff
	.zero		1


	//   ....[68]....
        /*0568*/ 	.word	0x00003180
        /*056c*/ 	.word	0x000000ff
        /*0570*/ 	.word	0x00000008
        /*0574*/ 	.short	0x010a
        /*0576*/ 	.byte	0x06
	.zero		1


	//   ....[69]....
        /*0578*/ 	.word	0x000031a0
        /*057c*/ 	.word	0x000000ff
        /*0580*/ 	.word	0x00000008
        /*0584*/ 	.short	0x010a
        /*0586*/ 	.byte	0x06
	.zero		1


	//   ....[70]....
        /*0588*/ 	.word	0x00003330
        /*058c*/ 	.word	0x000000ff
        /*0590*/ 	.word	0x00000008
        /*0594*/ 	.short	0x010a
        /*0596*/ 	.byte	0x06
	.zero		1


	//   ....[71]....
        /*0598*/ 	.word	0x00003350
        /*059c*/ 	.word	0x000000ff
        /*05a0*/ 	.word	0x00000008
        /*05a4*/ 	.short	0x010a
        /*05a6*/ 	.byte	0x06
	.zero		1


	//   ....[72]....
        /*05a8*/ 	.word	0x00003410
        /*05ac*/ 	.word	0x000000ff
        /*05b0*/ 	.word	0x00000000
        /*05b4*/ 	.short	0x0101
        /*05b6*/ 	.byte	0x07
	.zero		1


	//   ....[73]....
        /*05b8*/ 	.word	0x00003750
        /*05bc*/ 	.word	0x00000000
        /*05c0*/ 	.word	0x000000c0
        /*05c4*/ 	.short	0x010a
        /*05c6*/ 	.byte	0xff
	.zero		1


	//   ....[74]....
        /*05c8*/ 	.word	0x00003810
        /*05cc*/ 	.word	0x00000000
        /*05d0*/ 	.word	0x00000000
        /*05d4*/ 	.short	0x0101
        /*05d6*/ 	.byte	0xff
	.zero		1


	//   ....[75]....
        /*05d8*/ 	.word	0x000038d0
        /*05dc*/ 	.word	0x000000ff
        /*05e0*/ 	.word	0x00000000
        /*05e4*/ 	.short	0x010a
        /*05e6*/ 	.byte	0x08
	.zero		1


	//   ....[76]....
        /*05e8*/ 	.word	0x000038e0
        /*05ec*/ 	.word	0x000000ff
        /*05f0*/ 	.word	0x00000100
        /*05f4*/ 	.short	0x010a
        /*05f6*/ 	.byte	0x09
	.zero		1


	//   ....[77]....
        /*05f8*/ 	.word	0x00003990
        /*05fc*/ 	.word	0x000000ff
        /*0600*/ 	.word	0x00000000
        /*0604*/ 	.short	0x010a
        /*0606*/ 	.byte	0x08
	.zero		1


	//   ....[78]....
        /*0608*/ 	.word	0x00003ac0
        /*060c*/ 	.word	0x000000ff
        /*0610*/ 	.word	0x00000000
        /*0614*/ 	.short	0x010a
        /*0616*/ 	.byte	0x1e
	.zero		1


	//   ....[79]....
        /*0618*/ 	.word	0x00003dc0
        /*061c*/ 	.word	0x000000ff
        /*0620*/ 	.word	0x00000000
        /*0624*/ 	.short	0x010a
        /*0626*/ 	.byte	0x08
	.zero		1


	//   ....[80]....
        /*0628*/ 	.word	0x00003e50
        /*062c*/ 	.word	0x000000ff
        /*0630*/ 	.word	0x00000000
        /*0634*/ 	.short	0x010a
        /*0636*/ 	.byte	0x08
	.zero		1


	//   ....[81]....
        /*0638*/ 	.word	0x00003ee0
        /*063c*/ 	.word	0x000000ff
        /*0640*/ 	.word	0x00000000
        /*0644*/ 	.short	0x010a
        /*0646*/ 	.byte	0x08
	.zero		1


	//   ....[82]....
        /*0648*/ 	.word	0x00003f80
        /*064c*/ 	.word	0x00000000
        /*0650*/ 	.word	0x00000000
        /*0654*/ 	.short	0x010a
        /*0656*/ 	.byte	0xff
	.zero		1


	//   ....[83]....
        /*0658*/ 	.word	0x00003fc0
        /*065c*/ 	.word	0x00000000
        /*0660*/ 	.word	0x00000000
        /*0664*/ 	.short	0x010a
        /*0666*/ 	.byte	0xff
	.zero		1


	//   ....[84]....
        /*0668*/ 	.word	0x00004030
        /*066c*/ 	.word	0x000000ff
        /*0670*/ 	.word	0x00000000
        /*0674*/ 	.short	0x0101
        /*0676*/ 	.byte	0x05
	.zero		1


	//   ....[85]....
        /*0678*/ 	.word	0x00004070
        /*067c*/ 	.word	0x000000ff
        /*0680*/ 	.word	0x00000140
        /*0684*/ 	.short	0x010a
        /*0686*/ 	.byte	0x07
	.zero		1


	//   ....[86]....
        /*0688*/ 	.word	0x000040c0
        /*068c*/ 	.word	0x000000ff
        /*0690*/ 	.word	0x00000000
        /*0694*/ 	.short	0x0101
        /*0696*/ 	.byte	0x05
	.zero		1


	//   ....[87]....
        /*0698*/ 	.word	0x00004510
        /*069c*/ 	.word	0x00000000
        /*06a0*/ 	.word	0x000000c0
        /*06a4*/ 	.short	0x010a
        /*06a6*/ 	.byte	0xff
	.zero		1


	//   ....[88]....
        /*06a8*/ 	.word	0x000045d0
        /*06ac*/ 	.word	0x00000000
        /*06b0*/ 	.word	0x00000000
        /*06b4*/ 	.short	0x0101
        /*06b6*/ 	.byte	0xff
	.zero		1


	//   ....[89]....
        /*06b8*/ 	.word	0x000048f0
        /*06bc*/ 	.word	0x000000ff
        /*06c0*/ 	.word	0x000000b8
        /*06c4*/ 	.short	0x010a
        /*06c6*/ 	.byte	0x07
	.zero		1


	//   ....[90]....
        /*06c8*/ 	.word	0x00004ae0
        /*06cc*/ 	.word	0x000000ff
        /*06d0*/ 	.word	0x00000090
        /*06d4*/ 	.short	0x010a
        /*06d6*/ 	.byte	0x07
	.zero		1


	//   ....[91]....
        /*06d8*/ 	.word	0x00004cd0
        /*06dc*/ 	.word	0x000000ff
        /*06e0*/ 	.word	0x00000070
        /*06e4*/ 	.short	0x010b
        /*06e6*/ 	.byte	0x07
	.zero		1


	//   ....[92]....
        /*06e8*/ 	.word	0x00004ce0
        /*06ec*/ 	.word	0x000000ff
        /*06f0*/ 	.word	0x00000000
        /*06f4*/ 	.short	0x0101
        /*06f6*/ 	.byte	0x0e
	.zero		1


	//   ....[93]....
        /*06f8*/ 	.word	0x00004d00
        /*06fc*/ 	.word	0x000000ff
        /*0700*/ 	.word	0x00000098
        /*0704*/ 	.short	0x010a
        /*0706*/ 	.byte	0x07
	.zero		1


	//   ....[94]....
        /*0708*/ 	.word	0x00004eb0
        /*070c*/ 	.word	0x000000ff
        /*0710*/ 	.word	0x00000078
        /*0714*/ 	.short	0x010b
        /*0716*/ 	.byte	0x07
	.zero		1


	//   ....[95]....
        /*0718*/ 	.word	0x00004ec0
        /*071c*/ 	.word	0x000000ff
        /*0720*/ 	.word	0x00000000
        /*0724*/ 	.short	0x0101
        /*0726*/ 	.byte	0x0e
	.zero		1


	//   ....[96]....
        /*0728*/ 	.word	0x00004ed0
        /*072c*/ 	.word	0x000000ff
        /*0730*/ 	.word	0x000000a0
        /*0734*/ 	.short	0x010a
        /*0736*/ 	.byte	0x07
	.zero		1


	//   ....[97]....
        /*0738*/ 	.word	0x00005100
        /*073c*/ 	.word	0x000000ff
        /*0740*/ 	.word	0x00000080
        /*0744*/ 	.short	0x010b
        /*0746*/ 	.byte	0x07
	.zero		1


	//   ....[98]....
        /*0748*/ 	.word	0x00005170
        /*074c*/ 	.word	0x000000ff
        /*0750*/ 	.word	0x00000000
        /*0754*/ 	.short	0x0101
        /*0756*/ 	.byte	0x0e
	.zero		1


	//   ....[99]....
        /*0758*/ 	.word	0x000051b0
        /*075c*/ 	.word	0x000000ff
        /*0760*/ 	.word	0x000000a8
        /*0764*/ 	.short	0x010a
        /*0766*/ 	.byte	0x07
	.zero		1


	//   ....[100]....
        /*0768*/ 	.word	0x000053e0
        /*076c*/ 	.word	0x000000ff
        /*0770*/ 	.word	0x00000088
        /*0774*/ 	.short	0x010b
        /*0776*/ 	.byte	0x07
	.zero		1


	//   ....[101]....
        /*0778*/ 	.word	0x00005400
        /*077c*/ 	.word	0x000000ff
        /*0780*/ 	.word	0x00000000
        /*0784*/ 	.short	0x0101
        /*0786*/ 	.byte	0x0d
	.zero		1


	//   ....[102]....
        /*0788*/ 	.word	0x00005430
        /*078c*/ 	.word	0x000000ff
        /*0790*/ 	.word	0x00000090
        /*0794*/ 	.short	0x010a
        /*0796*/ 	.byte	0x07
	.zero		1


	//   ....[103]....
        /*0798*/ 	.word	0x00005450
        /*079c*/ 	.word	0x000000ff
        /*07a0*/ 	.word	0x00000098
        /*07a4*/ 	.short	0x010a
        /*07a6*/ 	.byte	0x07
	.zero		1


	//   ....[104]....
        /*07a8*/ 	.word	0x00005470
        /*07ac*/ 	.word	0x000000ff
        /*07b0*/ 	.word	0x000000a0
        /*07b4*/ 	.short	0x010a
        /*07b6*/ 	.byte	0x07
	.zero		1


	//   ....[105]....
        /*07b8*/ 	.word	0x000054b0
        /*07bc*/ 	.word	0x00000000
        /*07c0*/ 	.word	0x000000a8
        /*07c4*/ 	.short	0x010a
        /*07c6*/ 	.byte	0xff
	.zero		1


	//   ....[106]....
        /*07c8*/ 	.word	0x00005800
        /*07cc*/ 	.word	0x00000000
        /*07d0*/ 	.word	0x000000c0
        /*07d4*/ 	.short	0x010a
        /*07d6*/ 	.byte	0xff
	.zero		1


	//   ....[107]....
        /*07d8*/ 	.word	0x00005910
        /*07dc*/ 	.word	0x00000000
        /*07e0*/ 	.word	0x00000000
        /*07e4*/ 	.short	0x0101
        /*07e6*/ 	.byte	0xff
	.zero		1


	//   ....[108]....
        /*07e8*/ 	.word	0x00006330
        /*07ec*/ 	.word	0x000000ff
        /*07f0*/ 	.word	0x00000070
        /*07f4*/ 	.short	0x010a
        /*07f6*/ 	.byte	0x30
	.zero		1


	//   ....[109]....
        /*07f8*/ 	.word	0x00006370
        /*07fc*/ 	.word	0x0000004a
        /*0800*/ 	.word	0x000000e0
        /*0804*/ 	.short	0x010a
        /*0806*/ 	.byte	0xff
	.zero		1


	//   ....[110]....
        /*0808*/ 	.word	0x00006480
        /*080c*/ 	.word	0x000000ff
        /*0810*/ 	.word	0x00000070
        /*0814*/ 	.short	0x010a
        /*0816*/ 	.byte	0x30
	.zero		1


	//   ....[111]....
        /*0818*/ 	.word	0x00006550
        /*081c*/ 	.word	0x0000004a
        /*0820*/ 	.word	0x000000e0
        /*0824*/ 	.short	0x010a
        /*0826*/ 	.byte	0xff
	.zero		1


	//   ....[112]....
        /*0828*/ 	.word	0x00006d00
        /*082c*/ 	.word	0x00000000
        /*0830*/ 	.word	0x00000000
        /*0834*/ 	.short	0x0101
        /*0836*/ 	.byte	0xff
	.zero		1


	//   ....[113]....
        /*0838*/ 	.word	0x00006d10
        /*083c*/ 	.word	0x00000003
        /*0840*/ 	.word	0x00000070
        /*0844*/ 	.short	0x010a
        /*0846*/ 	.byte	0xff
	.zero		1


	//   ....[114]....
        /*0848*/ 	.word	0x00006dd0
        /*084c*/ 	.word	0x00000003
        /*0850*/ 	.word	0x00000070
        /*0854*/ 	.short	0x010a
        /*0856*/ 	.byte	0xff
	.zero		1


	//   ....[115]....
        /*0858*/ 	.word	0x000075c0
        /*085c*/ 	.word	0x00000052
        /*0860*/ 	.word	0x00000000
        /*0864*/ 	.short	0x0101
        /*0866*/ 	.byte	0xff
	.zero		1


	//   ....[116]....
        /*0868*/ 	.word	0x000075e0
        /*086c*/ 	.word	0x00000053
        /*0870*/ 	.word	0x00000070
        /*0874*/ 	.short	0x010a
        /*0876*/ 	.byte	0xff
	.zero		1


	//   ....[117]....
        /*0878*/ 	.word	0x00007690
        /*087c*/ 	.word	0x00000053
        /*0880*/ 	.word	0x00000070
        /*0884*/ 	.short	0x010a
        /*0886*/ 	.byte	0xff
	.zero		1


	//   ....[118]....
        /*0888*/ 	.word	0x00007e80
        /*088c*/ 	.word	0x00000052
        /*0890*/ 	.word	0x00000000
        /*0894*/ 	.short	0x0101
        /*0896*/ 	.byte	0xff
	.zero		1


	//   ....[119]....
        /*0898*/ 	.word	0x00007ea0
        /*089c*/ 	.word	0x00000058
        /*08a0*/ 	.word	0x00000070
        /*08a4*/ 	.short	0x010a
        /*08a6*/ 	.byte	0xff
	.zero		1


	//   ....[120]....
        /*08a8*/ 	.word	0x00007f50
        /*08ac*/ 	.word	0x00000058
        /*08b0*/ 	.word	0x00000070
        /*08b4*/ 	.short	0x010a
        /*08b6*/ 	.byte	0xff
	.zero		1


	//   ....[121]....
        /*08b8*/ 	.word	0x00008200
        /*08bc*/ 	.word	0x0000004a
        /*08c0*/ 	.word	0x00000000
        /*08c4*/ 	.short	0x0101
        /*08c6*/ 	.byte	0xff
	.zero		1


	//   ....[122]....
        /*08c8*/ 	.word	0x00008790
        /*08cc*/ 	.word	0x00000002
        /*08d0*/ 	.word	0x00000000
        /*08d4*/ 	.short	0x0101
        /*08d6*/ 	.byte	0xff
	.zero		1


	//   ....[123]....
        /*08d8*/ 	.word	0x00008a00
        /*08dc*/ 	.word	0x000000ff
        /*08e0*/ 	.word	0x00000000
        /*08e4*/ 	.short	0x0101
        /*08e6*/ 	.byte	0x04
	.zero		1


	//   ....[124]....
        /*08e8*/ 	.word	0x00008a20
        /*08ec*/ 	.word	0x00000003
        /*08f0*/ 	.word	0x00000130
        /*08f4*/ 	.short	0x010a
        /*08f6*/ 	.byte	0xff
	.zero		1


	//   ....[125]....
        /*08f8*/ 	.word	0x00008a80
        /*08fc*/ 	.word	0x00000002
        /*0900*/ 	.word	0x00000038
        /*0904*/ 	.short	0x010a
        /*0906*/ 	.byte	0xff
	.zero		1


	//   ....[126]....
        /*0908*/ 	.word	0x00008ae0
        /*090c*/ 	.word	0x00000002
        /*0910*/ 	.word	0x00000038
        /*0914*/ 	.short	0x010a
        /*0916*/ 	.byte	0xff
	.zero		1


	//   ....[127]....
        /*0918*/ 	.word	0x00008b30
        /*091c*/ 	.word	0x00000002
        /*0920*/ 	.word	0x000000c0
        /*0924*/ 	.short	0x010a
        /*0926*/ 	.byte	0xff
	.zero		1


	//   ....[128]....
        /*0928*/ 	.word	0x00008b90
        /*092c*/ 	.word	0x00000000
        /*0930*/ 	.word	0x00000000
        /*0934*/ 	.short	0x010a
        /*0936*/ 	.byte	0xff
	.zero		1


	//   ....[129]....
        /*0938*/ 	.word	0x00008bf0
        /*093c*/ 	.word	0x00000000
        /*0940*/ 	.word	0x00000000
        /*0944*/ 	.short	0x010a
        /*0946*/ 	.byte	0xff
	.zero		1


	//   ....[130]....
        /*0948*/ 	.word	0x00008c50
        /*094c*/ 	.word	0x00000000
        /*0950*/ 	.word	0x00000000
        /*0954*/ 	.short	0x010a
        /*0956*/ 	.byte	0xff
	.zero		1


	//   ....[131]....
        /*0958*/ 	.word	0x00008cb0
        /*095c*/ 	.word	0x00000000
        /*0960*/ 	.word	0x00000000
        /*0964*/ 	.short	0x010a
        /*0966*/ 	.byte	0xff
	.zero		1


	//   ....[132]....
        /*0968*/ 	.word	0x00008d10
        /*096c*/ 	.word	0x00000000
        /*0970*/ 	.word	0x00000000
        /*0974*/ 	.short	0x010a
        /*0976*/ 	.byte	0xff
	.zero		1


	//   ....[133]....
        /*0978*/ 	.word	0x00008d70
        /*097c*/ 	.word	0x00000000
        /*0980*/ 	.word	0x00000000
        /*0984*/ 	.short	0x010a
        /*0986*/ 	.byte	0xff
	.zero		1


	//   ....[134]....
        /*0988*/ 	.word	0x00008dc0
        /*098c*/ 	.word	0x00000000
        /*0990*/ 	.word	0x00000120
        /*0994*/ 	.short	0x010a
        /*0996*/ 	.byte	0xff
	.zero		1


	//   ....[135]....
        /*0998*/ 	.word	0x00008e20
        /*099c*/ 	.word	0x00000000
        /*09a0*/ 	.word	0x000000d0
        /*09a4*/ 	.short	0x010a
        /*09a6*/ 	.byte	0xff
	.zero		1


	//   ....[136]....
        /*09a8*/ 	.word	0x00008e70
        /*09ac*/ 	.word	0x00000000
        /*09b0*/ 	.word	0x000000c0
        /*09b4*/ 	.short	0x010a
        /*09b6*/ 	.byte	0xff
	.zero		1


	//   ....[137]....
        /*09b8*/ 	.word	0x00008ed0
        /*09bc*/ 	.word	0x00000000
        /*09c0*/ 	.word	0x000000d0
        /*09c4*/ 	.short	0x010a
        /*09c6*/ 	.byte	0xff
	.zero		1


	//   ....[138]....
        /*09c8*/ 	.word	0x00008f30
        /*09cc*/ 	.word	0x00000004
        /*09d0*/ 	.word	0x00000008
        /*09d4*/ 	.short	0x010a
        /*09d6*/ 	.byte	0xff
	.zero		1


	//   ....[139]....
        /*09d8*/ 	.word	0x00009010
        /*09dc*/ 	.word	0x00000002
        /*09e0*/ 	.word	0x00000008
        /*09e4*/ 	.short	0x010a
        /*09e6*/ 	.byte	0xff
	.zero		1


	//   ....[140]....
        /*09e8*/ 	.word	0x00009060
        /*09ec*/ 	.word	0x00000000
        /*09f0*/ 	.word	0x000000c0
        /*09f4*/ 	.short	0x010a
        /*09f6*/ 	.byte	0xff
	.zero		1


	//   ....[141]....
        /*09f8*/ 	.word	0x000090c0
        /*09fc*/ 	.word	0x00000000
        /*0a00*/ 	.word	0x00000100
        /*0a04*/ 	.short	0x010a
        /*0a06*/ 	.byte	0xff
	.zero		1


	//   ....[142]....
        /*0a08*/ 	.word	0x00009120
        /*0a0c*/ 	.word	0x00000000
        /*0a10*/ 	.word	0x00000000
        /*0a14*/ 	.short	0x010a
        /*0a16*/ 	.byte	0xff
	.zero		1


	//   ....[143]....
        /*0a18*/ 	.word	0x00009180
        /*0a1c*/ 	.word	0x00000000
        /*0a20*/ 	.word	0x00000000
        /*0a24*/ 	.short	0x010a
        /*0a26*/ 	.byte	0xff
	.zero		1


	//   ....[144]....
        /*0a28*/ 	.word	0x000091e0
        /*0a2c*/ 	.word	0x00000000
        /*0a30*/ 	.word	0x00000000
        /*0a34*/ 	.short	0x010a
        /*0a36*/ 	.byte	0xff
	.zero		1


	//   ....[145]....
        /*0a38*/ 	.word	0x00009240
        /*0a3c*/ 	.word	0x00000000
        /*0a40*/ 	.word	0x00000000
        /*0a44*/ 	.short	0x010a
        /*0a46*/ 	.byte	0xff
	.zero		1


	//   ....[146]....
        /*0a48*/ 	.word	0x000092a0
        /*0a4c*/ 	.word	0x00000000
        /*0a50*/ 	.word	0x00000140
        /*0a54*/ 	.short	0x010a
        /*0a56*/ 	.byte	0xff
	.zero		1


	//   ....[147]....
        /*0a58*/ 	.word	0x000092f0
        /*0a5c*/ 	.word	0x00000000
        /*0a60*/ 	.word	0x000000c0
        /*0a64*/ 	.short	0x010a
        /*0a66*/ 	.byte	0xff
	.zero		1


	//   ....[148]....
        /*0a68*/ 	.word	0x00009350
        /*0a6c*/ 	.word	0x00000000
        /*0a70*/ 	.word	0x000000b8
        /*0a74*/ 	.short	0x010a
        /*0a76*/ 	.byte	0xff
	.zero		1


	//   ....[149]....
        /*0a78*/ 	.word	0x000093b0
        /*0a7c*/ 	.word	0x00000003
        /*0a80*/ 	.word	0x00000090
        /*0a84*/ 	.short	0x010a
        /*0a86*/ 	.byte	0xff
	.zero		1


	//   ....[150]....
        /*0a88*/ 	.word	0x00009410
        /*0a8c*/ 	.word	0x00000003
        /*0a90*/ 	.word	0x00000098
        /*0a94*/ 	.short	0x010a
        /*0a96*/ 	.byte	0xff
	.zero		1


	//   ....[151]....
        /*0a98*/ 	.word	0x00009470
        /*0a9c*/ 	.word	0x00000003
        /*0aa0*/ 	.word	0x000000a0
        /*0aa4*/ 	.short	0x010a
        /*0aa6*/ 	.byte	0xff
	.zero		1


	//   ....[152]....
        /*0aa8*/ 	.word	0x000094d0
        /*0aac*/ 	.word	0x00000003
        /*0ab0*/ 	.word	0x000000a8
        /*0ab4*/ 	.short	0x010a
        /*0ab6*/ 	.byte	0xff
	.zero		1


	//   ....[153]....
        /*0ab8*/ 	.word	0x00009530
        /*0abc*/ 	.word	0x00000000
        /*0ac0*/ 	.word	0x00000090
        /*0ac4*/ 	.short	0x010a
        /*0ac6*/ 	.byte	0xff
	.zero		1


	//   ....[154]....
        /*0ac8*/ 	.word	0x00009590
        /*0acc*/ 	.word	0x00000000
        /*0ad0*/ 	.word	0x00000098
        /*0ad4*/ 	.short	0x010a
        /*0ad6*/ 	.byte	0xff
	.zero		1


	//   ....[155]....
        /*0ad8*/ 	.word	0x000095f0
        /*0adc*/ 	.word	0x00000000
        /*0ae0*/ 	.word	0x000000a0
        /*0ae4*/ 	.short	0x010a
        /*0ae6*/ 	.byte	0xff
	.zero		1


	//   ....[156]....
        /*0ae8*/ 	.word	0x00009640
        /*0aec*/ 	.word	0x00000000
        /*0af0*/ 	.word	0x000000c0
        /*0af4*/ 	.short	0x010a
        /*0af6*/ 	.byte	0xff
	.zero		1


	//   ....[157]....
        /*0af8*/ 	.word	0x000096a0
        /*0afc*/ 	.word	0x00000000
        /*0b00*/ 	.word	0x00000070
        /*0b04*/ 	.short	0x010a
        /*0b06*/ 	.byte	0xff
	.zero		1


	//   ....[158]....
        /*0b08*/ 	.word	0x000096f0
        /*0b0c*/ 	.word	0x0000004a
        /*0b10*/ 	.word	0x000000e0
        /*0b14*/ 	.short	0x010a
        /*0b16*/ 	.byte	0xff
	.zero		1


	//   ....[159]....
        /*0b18*/ 	.word	0x00009740
        /*0b1c*/ 	.word	0x00000003
        /*0b20*/ 	.word	0x00000070
        /*0b24*/ 	.short	0x010a
        /*0b26*/ 	.byte	0xff
	.zero		1


	//   ....[160]....
        /*0b28*/ 	.word	0x00009790
        /*0b2c*/ 	.word	0x00000053
        /*0b30*/ 	.word	0x00000070
        /*0b34*/ 	.short	0x010a
        /*0b36*/ 	.byte	0xff
	.zero		1


	//   ....[161]....
        /*0b38*/ 	.word	0x000097e0
        /*0b3c*/ 	.word	0x00000058
        /*0b40*/ 	.word	0x00000070
        /*0b44*/ 	.short	0x010a
        /*0b46*/ 	.byte	0xff
	.zero		1


	//----- nvinfo : EIATTR_NUM_MBARRIERS
	.align		4
.L_47:
        /*0b48*/ 	.byte	0x03, 0x38
        /*0b4a*/ 	.short	0x0029


	//----- nvinfo : EIATTR_EXIT_INSTR_OFFSETS
	.align		4
        /*0b4c*/ 	.byte	0x04, 0x1c
        /*0b4e*/ 	.short	(.L_49 - .L_48)


	//   ....[0]....
.L_48:
        /*0b50*/ 	.word	0x00002a10


	//   ....[1]....
        /*0b54*/ 	.word	0x00002f10


	//   ....[2]....
        /*0b58*/ 	.word	0x00002f70


	//   ....[3]....
        /*0b5c*/ 	.word	0x000042f0


	//   ....[4]....
        /*0b60*/ 	.word	0x000054e0


	//   ....[5]....
        /*0b64*/ 	.word	0x00005520


	//   ....[6]....
        /*0b68*/ 	.word	0x000088f0


	//   ....[7]....
        /*0b6c*/ 	.word	0x00008970


	//   ....[8]....
        /*0b70*/ 	.word	0x000089a0


	//   ....[9]....
        /*0b74*/ 	.word	0x00008a10


	//----- nvinfo : EIATTR_MAX_THREADS
	.align		4
.L_49:
        /*0b78*/ 	.byte	0x04, 0x05
        /*0b7a*/ 	.short	(.L_51 - .L_50)
.L_50:
        /*0b7c*/ 	.word	0x00000100
        /*0b80*/ 	.word	0x00000001
        /*0b84*/ 	.word	0x00000001


	//----- nvinfo : EIATTR_CRS_STACK_SIZE
	.align		4
.L_51:
        /*0b88*/ 	.byte	0x04, 0x1e
        /*0b8a*/ 	.short	(.L_53 - .L_52)
.L_52:
        /*0b8c*/ 	.word	0x00000000


	//----- nvinfo : EIATTR_CBANK_PARAM_SIZE
	.align		4
.L_53:
        /*0b90*/ 	.byte	0x03, 0x19
        /*0b92*/ 	.short	0x0800


	//----- nvinfo : EIATTR_PARAM_CBANK
	.align		4
        /*0b94*/ 	.byte	0x04, 0x0a
        /*0b96*/ 	.short	(.L_55 - .L_54)
	.align		4
.L_54:
        /*0b98*/ 	.word	index@(.nv.constant0._ZN7cutlass13device_kernelINS_4gemm6kernel13GemmUniversalIN4cute5tupleIJiiiiEEENS1_10collective13CollectiveMmaINS1_35MainloopSm100TmaUmmaWarpSpecializedILi7ELi2ELi4ENS5_IJNS4_1CILi2EEENSA_ILi1EEESC_EEEEENS5_IJNSA_ILi128EEESF_NSA_ILi64EEEEEENS_6half_tENS5_IJlSC_lEEESI_SJ_NS4_8TiledMMAINS4_8MMA_AtomIJNS4_26SM100_MMA_F16BF16_2x1SM_SSISI_SI_fLi128ELi128ELNS4_4UMMA5MajorE0ELSO_0ELNSN_7ScaleInE0ELSP_0EEEEEENS4_6LayoutINS5_IJSC_SC_SC_EEENS5_IJNSA_ILi0EEESU_SU_EEEEENS5_IJNS4_10UnderscoreESX_SX_EEEEENS4_18SM100_TMA_2SM_LOADENS4_14ComposedLayoutINS4_7SwizzleILi3ELi4ELi3EEENS4_18smem_ptr_flag_bitsILi16EEENSS_INS5_IJNSA_ILi8EEESG_EEENS5_IJSG_SC_EEEEEEEvNS4_8identityES10_S1A_vS1B_EENS_8epilogue10collective18CollectiveEpilogueINS1D_23Sm100TmaWarpSpecializedILi4ELi2ELi16ELb1ELb0EEEJNS5_IJSG_SF_SG_EEENS5_IJNSS_ISG_SC_EENSS_INS5_IJNSA_ILi16EEESB_EEENS5_IJSC_SG_EEEEEEEESI_SJ_SI_SJ_NS1D_6fusion15FusionCallbacksIS1H_NS1P_17LinearCombinationISI_fSI_fLNS_15FloatRoundStyleE2EEES1I_S1O_JEEENS4_5SM1004TMEM4LOAD26SM100_TMEM_LOAD_32dp32b16xENS4_13SM90_TMA_LOADENS11_INS12_ILi1ELi4ELi3EEES15_NSS_INS5_IJS16_S1K_EEENS5_IJS1K_SC_EEEEEEENS4_39AutoVectorizingCopyWithAssumedAlignmentILi128EEENS4_14SM90_TMA_STOREES24_S26_S26_EEEvvEEEEvNT_6ParamsE)
        /*0b9c*/ 	.short	0x0380
        /*0b9e*/ 	.short	0x0800


	//----- nvinfo : EIATTR_SW_WAR
	.align		4
.L_55:
        /*0ba0*/ 	.byte	0x04, 0x36
        /*0ba2*/ 	.short	(.L_57 - .L_56)
.L_56:
        /*0ba4*/ 	.word	0x00000008
.L_57:


//--------------------- .nv.callgraph             --------------------------
	.section	.nv.callgraph,"",@"SHT_CUDA_CALLGRAPH"
	.align	4
	.sectionentsize	8
	.align		4
        /*0000*/ 	.word	0x00000000
	.align		4
        /*0004*/ 	.word	0xffffffff
	.align		4
        /*0008*/ 	.word	index@(_ZN7cutlass13device_kernelINS_4gemm6kernel13GemmUniversalIN4cute5tupleIJiiiiEEENS1_10collective13CollectiveMmaINS1_35MainloopSm100TmaUmmaWarpSpecializedILi7ELi2ELi4ENS5_IJNS4_1CILi2EEENSA_ILi1EEESC_EEEEENS5_IJNSA_ILi128EEESF_NSA_ILi64EEEEEENS_6half_tENS5_IJlSC_lEEESI_SJ_NS4_8TiledMMAINS4_8MMA_AtomIJNS4_26SM100_MMA_F16BF16_2x1SM_SSISI_SI_fLi128ELi128ELNS4_4UMMA5MajorE0ELSO_0ELNSN_7ScaleInE0ELSP_0EEEEEENS4_6LayoutINS5_IJSC_SC_SC_EEENS5_IJNSA_ILi0EEESU_SU_EEEEENS5_IJNS4_10UnderscoreESX_SX_EEEEENS4_18SM100_TMA_2SM_LOADENS4_14ComposedLayoutINS4_7SwizzleILi3ELi4ELi3EEENS4_18smem_ptr_flag_bitsILi16EEENSS_INS5_IJNSA_ILi8EEESG_EEENS5_IJSG_SC_EEEEEEEvNS4_8identityES10_S1A_vS1B_EENS_8epilogue10collective18CollectiveEpilogueINS1D_23Sm100TmaWarpSpecializedILi4ELi2ELi16ELb1ELb0EEEJNS5_IJSG_SF_SG_EEENS5_IJNSS_ISG_SC_EENSS_INS5_IJNSA_ILi16EEESB_EEENS5_IJSC_SG_EEEEEEEESI_SJ_SI_SJ_NS1D_6fusion15FusionCallbacksIS1H_NS1P_17LinearCombinationISI_fSI_fLNS_15FloatRoundStyleE2EEES1I_S1O_JEEENS4_5SM1004TMEM4LOAD26SM100_TMEM_LOAD_32dp32b16xENS4_13SM90_TMA_LOADENS11_INS12_ILi1ELi4ELi3EEES15_NSS_INS5_IJS16_S1K_EEENS5_IJS1K_SC_EEEEEEENS4_39AutoVectorizingCopyWithAssumedAlignmentILi128EEENS4_14SM90_TMA_STOREES24_S26_S26_EEEvvEEEEvNT_6ParamsE)
	.align		4
        /*000c*/ 	.word	index@(__assertfail)
	.align		4
        /*0010*/ 	.word	0x00000000
	.align		4
        /*0014*/ 	.word	0xfffffffe
	.align		4
        /*0018*/ 	.word	0x00000000
	.align		4
        /*001c*/ 	.word	0xfffffffd
	.align		4
        /*0020*/ 	.word	0x00000000
	.align		4
        /*0024*/ 	.word	0xfffffffc


//--------------------- .nv.constant4             --------------------------
	.section	.nv.constant4,"a",@progbits
	.align	8
	.align		8
.nv.constant4:
        /*0000*/ 	.dword	__assertfail
	.align		8
        /*0008*/ 	.dword	__unnamed_1
	.align		8
        /*0010*/ 	.dword	__unnamed_2
	.align		8
        /*0018*/ 	.dword	_ZN40_INTERNAL_5409f9ab_4_k_cu_d85b9e47_294114cuda3std3__45__cpo5beginE
	.align		8
        /*0020*/ 	.dword	_ZN40_INTERNAL_5409f9ab_4_k_cu_d85b9e47_294114cuda3std3__45__cpo3endE
	.align		8
        /*0028*/ 	.dword	_ZN40_INTERNAL_5409f9ab_4_k_cu_d85b9e47_294114cuda3std3__45__cpo6cbeginE
	.align		8
        /*0030*/ 	.dword	_ZN40_INTERNAL_5409f9ab_4_k_cu_d85b9e47_294114cuda3std3__45__cpo4cendE
	.align		8
        /*0038*/ 	.dword	_ZN40_INTERNAL_5409f9ab_4_k_cu_d85b9e47_294114cuda3std3__442_GLOBAL__N__5409f9ab_4_k_cu_d85b9e47_294116ignoreE
	.align		8
        /*0040*/ 	.dword	_ZN40_INTERNAL_5409f9ab_4_k_cu_d85b9e47_294114cuda3std3__419piecewise_constructE
	.align		8
        /*0048*/ 	.dword	_ZN40_INTERNAL_5409f9ab_4_k_cu_d85b9e47_294114cuda3std3__48in_placeE
	.align		8
        /*0050*/ 	.dword	_ZN40_INTERNAL_5409f9ab_4_k_cu_d85b9e47_294114cuda3std6ranges3__45__cpo4swapE
	.align		8
        /*0058*/ 	.dword	_ZN40_INTERNAL_5409f9ab_4_k_cu_d85b9e47_294114cuda3std6ranges3__45__cpo9iter_moveE
	.align		8
        /*0060*/ 	.dword	_ZN40_INTERNAL_5409f9ab_4_k_cu_d85b9e47_294114cute7productE
	.align		8
        /*0068*/ 	.dword	_ZN40_INTERNAL_5409f9ab_4_k_cu_d85b9e47_294114cute1_E
	.align		8
        /*0070*/ 	.dword	$str$25
	.align		8
        /*0078*/ 	.dword	$str$26
	.align		8
        /*0080*/ 	.dword	$str$27
	.align		8
        /*0088*/ 	.dword	$str$28


//--------------------- .text._ZN7cutlass13device_kernelINS_4gemm6kernel13GemmUniversalIN4cute5tupleIJiiiiEEENS1_10collective13CollectiveMmaINS1_35MainloopSm100TmaUmmaWarpSpecializedILi7ELi2ELi4ENS5_IJNS4_1CILi2EEENSA_ILi1EEESC_EEEEENS5_IJNSA_ILi128EEESF_NSA_ILi64EEEEEENS_6half_tENS5_IJlSC_lEEESI_SJ_NS4_8TiledMMAINS4_8MMA_AtomIJNS4_26SM100_MMA_F16BF16_2x1SM_SSISI_SI_fLi128ELi128ELNS4_4UMMA5MajorE0ELSO_0ELNSN_7ScaleInE0ELSP_0EEEEEENS4_6LayoutINS5_IJSC_SC_SC_EEENS5_IJNSA_ILi0EEESU_SU_EEEEENS5_IJNS4_10UnderscoreESX_SX_EEEEENS4_18SM100_TMA_2SM_LOADENS4_14ComposedLayoutINS4_7SwizzleILi3ELi4ELi3EEENS4_18smem_ptr_flag_bitsILi16EEENSS_INS5_IJNSA_ILi8EEESG_EEENS5_IJSG_SC_EEEEEEEvNS4_8identityES10_S1A_vS1B_EENS_8epilogue10collective18CollectiveEpilogueINS1D_23Sm100TmaWarpSpecializedILi4ELi2ELi16ELb1ELb0EEEJNS5_IJSG_SF_SG_EEENS5_IJNSS_ISG_SC_EENSS_INS5_IJNSA_ILi16EEESB_EEENS5_IJSC_SG_EEEEEEEESI_SJ_SI_SJ_NS1D_6fusion15FusionCallbacksIS1H_NS1P_17LinearCombinationISI_fSI_fLNS_15FloatRoundStyleE2EEES1I_S1O_JEEENS4_5SM1004TMEM4LOAD26SM100_TMEM_LOAD_32dp32b16xENS4_13SM90_TMA_LOADENS11_INS12_ILi1ELi4ELi3EEES15_NSS_INS5_IJS16_S1K_EEENS5_IJS1K_SC_EEEEEEENS4_39AutoVectorizingCopyWithAssumedAlignmentILi128EEENS4_14SM90_TMA_STOREES24_S26_S26_EEEvvEEEEvNT_6ParamsE --------------------------
	.section	.text._ZN7cutlass13device_kernelINS_4gemm6kernel13GemmUniversalIN4cute5tupleIJiiiiEEENS1_10collective13CollectiveMmaINS1_35MainloopSm100TmaUmmaWarpSpecializedILi7ELi2ELi4ENS5_IJNS4_1CILi2EEENSA_ILi1EEESC_EEEEENS5_IJNSA_ILi128EEESF_NSA_ILi64EEEEEENS_6half_tENS5_IJlSC_lEEESI_SJ_NS4_8TiledMMAINS4_8MMA_AtomIJNS4_26SM100_MMA_F16BF16_2x1SM_SSISI_SI_fLi128ELi128ELNS4_4UMMA5MajorE0ELSO_0ELNSN_7ScaleInE0ELSP_0EEEEEENS4_6LayoutINS5_IJSC_SC_SC_EEENS5_IJNSA_ILi0EEESU_SU_EEEEENS5_IJNS4_10UnderscoreESX_SX_EEEEENS4_18SM100_TMA_2SM_LOADENS4_14ComposedLayoutINS4_7SwizzleILi3ELi4ELi3EEENS4_18smem_ptr_flag_bitsILi16EEENSS_INS5_IJNSA_ILi8EEESG_EEENS5_IJSG_SC_EEEEEEEvNS4_8identityES10_S1A_vS1B_EENS_8epilogue10collective18CollectiveEpilogueINS1D_23Sm100TmaWarpSpecializedILi4ELi2ELi16ELb1ELb0EEEJNS5_IJSG_SF_SG_EEENS5_IJNSS_ISG_SC_EENSS_INS5_IJNSA_ILi16EEESB_EEENS5_IJSC_SG_EEEEEEEESI_SJ_SI_SJ_NS1D_6fusion15FusionCallbacksIS1H_NS1P_17LinearCombinationISI_fSI_fLNS_15FloatRoundStyleE2EEES1I_S1O_JEEENS4_5SM1004TMEM4LOAD26SM100_TMEM_LOAD_32dp32b16xENS4_13SM90_TMA_LOADENS11_INS12_ILi1ELi4ELi3EEES15_NSS_INS5_IJS16_S1K_EEENS5_IJS1K_SC_EEEEEEENS4_39AutoVectorizingCopyWithAssumedAlignmentILi128EEENS4_14SM90_TMA_STOREES24_S26_S26_EEEvvEEEEvNT_6ParamsE,"ax",@progbits
	.align	128
.text._ZN7cutlass13device_kernelINS_4gemm6kernel13GemmUniversalIN4cute5tupleIJiiiiEEENS1_10collective13CollectiveMmaINS1_35MainloopSm100TmaUmmaWarpSpecializedILi7ELi2ELi4ENS5_IJNS4_1CILi2EEENSA_ILi1EEESC_EEEEENS5_IJNSA_ILi128EEESF_NSA_ILi64EEEEEENS_6half_tENS5_IJlSC_lEEESI_SJ_NS4_8TiledMMAINS4_8MMA_AtomIJNS4_26SM100_MMA_F16BF16_2x1SM_SSISI_SI_fLi128ELi128ELNS4_4UMMA5MajorE0ELSO_0ELNSN_7ScaleInE0ELSP_0EEEEEENS4_6LayoutINS5_IJSC_SC_SC_EEENS5_IJNSA_ILi0EEESU_SU_EEEEENS5_IJNS4_10UnderscoreESX_SX_EEEEENS4_18SM100_TMA_2SM_LOADENS4_14ComposedLayoutINS4_7SwizzleILi3ELi4ELi3EEENS4_18smem_ptr_flag_bitsILi16EEENSS_INS5_IJNSA_ILi8EEESG_EEENS5_IJSG_SC_EEEEEEEvNS4_8identityES10_S1A_vS1B_EENS_8epilogue10collective18CollectiveEpilogueINS1D_23Sm100TmaWarpSpecializedILi4ELi2ELi16ELb1ELb0EEEJNS5_IJSG_SF_SG_EEENS5_IJNSS_ISG_SC_EENSS_INS5_IJNSA_ILi16EEESB_EEENS5_IJSC_SG_EEEEEEEESI_SJ_SI_SJ_NS1D_6fusion15FusionCallbacksIS1H_NS1P_17LinearCombinationISI_fSI_fLNS_15FloatRoundStyleE2EEES1I_S1O_JEEENS4_5SM1004TMEM4LOAD26SM100_TMEM_LOAD_32dp32b16xENS4_13SM90_TMA_LOADENS11_INS12_ILi1ELi4ELi3EEES15_NSS_INS5_IJS16_S1K_EEENS5_IJS1K_SC_EEEEEEENS4_39AutoVectorizingCopyWithAssumedAlignmentILi128EEENS4_14SM90_TMA_STOREES24_S26_S26_EEEvvEEEEvNT_6ParamsE:
        .type           _ZN7cutlass13device_kernelINS_4gemm6kernel13GemmUniversalIN4cute5tupleIJiiiiEEENS1_10collective13CollectiveMmaINS1_35MainloopSm100TmaUmmaWarpSpecializedILi7ELi2ELi4ENS5_IJNS4_1CILi2EEENSA_ILi1EEESC_EEEEENS5_IJNSA_ILi128EEESF_NSA_ILi64EEEEEENS_6half_tENS5_IJlSC_lEEESI_SJ_NS4_8TiledMMAINS4_8MMA_AtomIJNS4_26SM100_MMA_F16BF16_2x1SM_SSISI_SI_fLi128ELi128ELNS4_4UMMA5MajorE0ELSO_0ELNSN_7ScaleInE0ELSP_0EEEEEENS4_6LayoutINS5_IJSC_SC_SC_EEENS5_IJNSA_ILi0EEESU_SU_EEEEENS5_IJNS4_10UnderscoreESX_SX_EEEEENS4_18SM100_TMA_2SM_LOADENS4_14ComposedLayoutINS4_7SwizzleILi3ELi4ELi3EEENS4_18smem_ptr_flag_bitsILi16EEENSS_INS5_IJNSA_ILi8EEESG_EEENS5_IJSG_SC_EEEEEEEvNS4_8identityES10_S1A_vS1B_EENS_8epilogue10collective18CollectiveEpilogueINS1D_23Sm100TmaWarpSpecializedILi4ELi2ELi16ELb1ELb0EEEJNS5_IJSG_SF_SG_EEENS5_IJNSS_ISG_SC_EENSS_INS5_IJNSA_ILi16EEESB_EEENS5_IJSC_SG_EEEEEEEESI_SJ_SI_SJ_NS1D_6fusion15FusionCallbacksIS1H_NS1P_17LinearCombinationISI_fSI_fLNS_15FloatRoundStyleE2EEES1I_S1O_JEEENS4_5SM1004TMEM4LOAD26SM100_TMEM_LOAD_32dp32b16xENS4_13SM90_TMA_LOADENS11_INS12_ILi1ELi4ELi3EEES15_NSS_INS5_IJS16_S1K_EEENS5_IJS1K_SC_EEEEEEENS4_39AutoVectorizingCopyWithAssumedAlignmentILi128EEENS4_14SM90_TMA_STOREES24_S26_S26_EEEvvEEEEvNT_6ParamsE,@function
        .size           _ZN7cutlass13device_kernelINS_4gemm6kernel13GemmUniversalIN4cute5tupleIJiiiiEEENS1_10collective13CollectiveMmaINS1_35MainloopSm100TmaUmmaWarpSpecializedILi7ELi2ELi4ENS5_IJNS4_1CILi2EEENSA_ILi1EEESC_EEEEENS5_IJNSA_ILi128EEESF_NSA_ILi64EEEEEENS_6half_tENS5_IJlSC_lEEESI_SJ_NS4_8TiledMMAINS4_8MMA_AtomIJNS4_26SM100_MMA_F16BF16_2x1SM_SSISI_SI_fLi128ELi128ELNS4_4UMMA5MajorE0ELSO_0ELNSN_7ScaleInE0ELSP_0EEEEEENS4_6LayoutINS5_IJSC_SC_SC_EEENS5_IJNSA_ILi0EEESU_SU_EEEEENS5_IJNS4_10UnderscoreESX_SX_EEEEENS4_18SM100_TMA_2SM_LOADENS4_14ComposedLayoutINS4_7SwizzleILi3ELi4ELi3EEENS4_18smem_ptr_flag_bitsILi16EEENSS_INS5_IJNSA_ILi8EEESG_EEENS5_IJSG_SC_EEEEEEEvNS4_8identityES10_S1A_vS1B_EENS_8epilogue10collective18CollectiveEpilogueINS1D_23Sm100TmaWarpSpecializedILi4ELi2ELi16ELb1ELb0EEEJNS5_IJSG_SF_SG_EEENS5_IJNSS_ISG_SC_EENSS_INS5_IJNSA_ILi16EEESB_EEENS5_IJSC_SG_EEEEEEEESI_SJ_SI_SJ_NS1D_6fusion15FusionCallbacksIS1H_NS1P_17LinearCombinationISI_fSI_fLNS_15FloatRoundStyleE2EEES1I_S1O_JEEENS4_5SM1004TMEM4LOAD26SM100_TMEM_LOAD_32dp32b16xENS4_13SM90_TMA_LOADENS11_INS12_ILi1ELi4ELi3EEES15_NSS_INS5_IJS16_S1K_EEENS5_IJS1K_SC_EEEEEEENS4_39AutoVectorizingCopyWithAssumedAlignmentILi128EEENS4_14SM90_TMA_STOREES24_S26_S26_EEEvvEEEEvNT_6ParamsE,(.L_x_206 - _ZN7cutlass13device_kernelINS_4gemm6kernel13GemmUniversalIN4cute5tupleIJiiiiEEENS1_10collective13CollectiveMmaINS1_35MainloopSm100TmaUmmaWarpSpecializedILi7ELi2ELi4ENS5_IJNS4_1CILi2EEENSA_ILi1EEESC_EEEEENS5_IJNSA_ILi128EEESF_NSA_ILi64EEEEEENS_6half_tENS5_IJlSC_lEEESI_SJ_NS4_8TiledMMAINS4_8MMA_AtomIJNS4_26SM100_MMA_F16BF16_2x1SM_SSISI_SI_fLi128ELi128ELNS4_4UMMA5MajorE0ELSO_0ELNSN_7ScaleInE0ELSP_0EEEEEENS4_6LayoutINS5_IJSC_SC_SC_EEENS5_IJNSA_ILi0EEESU_SU_EEEEENS5_IJNS4_10UnderscoreESX_SX_EEEEENS4_18SM100_TMA_2SM_LOADENS4_14ComposedLayoutINS4_7SwizzleILi3ELi4ELi3EEENS4_18smem_ptr_flag_bitsILi16EEENSS_INS5_IJNSA_ILi8EEESG_EEENS5_IJSG_SC_EEEEEEEvNS4_8identityES10_S1A_vS1B_EENS_8epilogue10collective18CollectiveEpilogueINS1D_23Sm100TmaWarpSpecializedILi4ELi2ELi16ELb1ELb0EEEJNS5_IJSG_SF_SG_EEENS5_IJNSS_ISG_SC_EENSS_INS5_IJNSA_ILi16EEESB_EEENS5_IJSC_SG_EEEEEEEESI_SJ_SI_SJ_NS1D_6fusion15FusionCallbacksIS1H_NS1P_17LinearCombinationISI_fSI_fLNS_15FloatRoundStyleE2EEES1I_S1O_JEEENS4_5SM1004TMEM4LOAD26SM100_TMEM_LOAD_32dp32b16xENS4_13SM90_TMA_LOADENS11_INS12_ILi1ELi4ELi3EEES15_NSS_INS5_IJS16_S1K_EEENS5_IJS1K_SC_EEEEEEENS4_39AutoVectorizingCopyWithAssumedAlignmentILi128EEENS4_14SM90_TMA_STOREES24_S26_S26_EEEvvEEEEvNT_6ParamsE)
        .other          _ZN7cutlass13device_kernelINS_4gemm6kernel13GemmUniversalIN4cute5tupleIJiiiiEEENS1_10collective13CollectiveMmaINS1_35MainloopSm100TmaUmmaWarpSpecializedILi7ELi2ELi4ENS5_IJNS4_1CILi2EEENSA_ILi1EEESC_EEEEENS5_IJNSA_ILi128EEESF_NSA_ILi64EEEEEENS_6half_tENS5_IJlSC_lEEESI_SJ_NS4_8TiledMMAINS4_8MMA_AtomIJNS4_26SM100_MMA_F16BF16_2x1SM_SSISI_SI_fLi128ELi128ELNS4_4UMMA5MajorE0ELSO_0ELNSN_7ScaleInE0ELSP_0EEEEEENS4_6LayoutINS5_IJSC_SC_SC_EEENS5_IJNSA_ILi0EEESU_SU_EEEEENS5_IJNS4_10UnderscoreESX_SX_EEEEENS4_18SM100_TMA_2SM_LOADENS4_14ComposedLayoutINS4_7SwizzleILi3ELi4ELi3EEENS4_18smem_ptr_flag_bitsILi16EEENSS_INS5_IJNSA_ILi8EEESG_EEENS5_IJSG_SC_EEEEEEEvNS4_8identityES10_S1A_vS1B_EENS_8epilogue10collective18CollectiveEpilogueINS1D_23Sm100TmaWarpSpecializedILi4ELi2ELi16ELb1ELb0EEEJNS5_IJSG_SF_SG_EEENS5_IJNSS_ISG_SC_EENSS_INS5_IJNSA_ILi16EEESB_EEENS5_IJSC_SG_EEEEEEEESI_SJ_SI_SJ_NS1D_6fusion15FusionCallbacksIS1H_NS1P_17LinearCombinationISI_fSI_fLNS_15FloatRoundStyleE2EEES1I_S1O_JEEENS4_5SM1004TMEM4LOAD26SM100_TMEM_LOAD_32dp32b16xENS4_13SM90_TMA_LOADENS11_INS12_ILi1ELi4ELi3EEES15_NSS_INS5_IJS16_S1K_EEENS5_IJS1K_SC_EEEEEEENS4_39AutoVectorizingCopyWithAssumedAlignmentILi128EEENS4_14SM90_TMA_STOREES24_S26_S26_EEEvvEEEEvNT_6ParamsE,@"STO_CUDA_ENTRY STV_DEFAULT"
_ZN7cutlass13device_kernelINS_4gemm6kernel13GemmUniversalIN4cute5tupleIJiiiiEEENS1_10collective13CollectiveMmaINS1_35MainloopSm100TmaUmmaWarpSpecializedILi7ELi2ELi4ENS5_IJNS4_1CILi2EEENSA_ILi1EEESC_EEEEENS5_IJNSA_ILi128EEESF_NSA_ILi64EEEEEENS_6half_tENS5_IJlSC_lEEESI_SJ_NS4_8TiledMMAINS4_8MMA_AtomIJNS4_26SM100_MMA_F16BF16_2x1SM_SSISI_SI_fLi128ELi128ELNS4_4UMMA5MajorE0ELSO_0ELNSN_7ScaleInE0ELSP_0EEEEEENS4_6LayoutINS5_IJSC_SC_SC_EEENS5_IJNSA_ILi0EEESU_SU_EEEEENS5_IJNS4_10UnderscoreESX_SX_EEEEENS4_18SM100_TMA_2SM_LOADENS4_14ComposedLayoutINS4_7SwizzleILi3ELi4ELi3EEENS4_18smem_ptr_flag_bitsILi16EEENSS_INS5_IJNSA_ILi8EEESG_EEENS5_IJSG_SC_EEEEEEEvNS4_8identityES10_S1A_vS1B_EENS_8epilogue10collective18CollectiveEpilogueINS1D_23Sm100TmaWarpSpecializedILi4ELi2ELi16ELb1ELb0EEEJNS5_IJSG_SF_SG_EEENS5_IJNSS_ISG_SC_EENSS_INS5_IJNSA_ILi16EEESB_EEENS5_IJSC_SG_EEEEEEEESI_SJ_SI_SJ_NS1D_6fusion15FusionCallbacksIS1H_NS1P_17LinearCombinationISI_fSI_fLNS_15FloatRoundStyleE2EEES1I_S1O_JEEENS4_5SM1004TMEM4LOAD26SM100_TMEM_LOAD_32dp32b16xENS4_13SM90_TMA_LOADENS11_INS12_ILi1ELi4ELi3EEES15_NSS_INS5_IJS16_S1K_EEENS5_IJS1K_SC_EEEEEEENS4_39AutoVectorizingCopyWithAssumedAlignmentILi128EEENS4_14SM90_TMA_STOREES24_S26_S26_EEEvvEEEEvNT_6ParamsE:
[----:B------:R-:W1:Y:S01]  /*0000*/  LDC R1, c[0x0][0x37c] ;  /* 0x0000df00ff017b82 */ /* 0x000e620000000800 */
[----:B------:R-:W2:Y:S01]  /*0010*/  S2R R72, SR_TID.X ;  /* 0x0000000000487919 */ /* 0x000ea20000002100 */
[----:B------:R-:W3:Y:S06]  /*0020*/  LDCU.64 UR6, c[0x0][0x890] ;  /* 0x00011200ff0677ac */ /* 0x000eec0008000a00 */
[----:B------:R-:W4:Y:S01]  /*0030*/  S2UR UR37, SR_CgaCtaId ;  /* 0x00000000002579c3 */ /* 0x000f220000008800 */
[----:B------:R-:W-:Y:S02]  /*0040*/  PRMT R59, RZ, 0x7610, R59 ;  /* 0x00007610ff3b7816 */ /* 0x000fe4000000003b */
[----:B------:R-:W-:Y:S01]  /*0050*/  ELECT P1, URZ, PT ;  /* 0x0000000000ff782f */ /* 0x000fe20003820000 */
[----:B------:R-:W1:Y:S01]  /*0060*/  LDCU.64 UR46, c[0x0][0x358] ;  /* 0x00006b00ff2e77ac */ /* 0x000e620008000a00 */
[----:B---3--:R-:W-:-:S04]  /*0070*/  UISETP.NE.U32.AND UP0, UPT, UR6, URZ, UPT ;  /* 0x000000ff0600728c */ /* 0x008fc8000bf05070 */
[----:B------:R-:W-:Y:S02]  /*0080*/  UISETP.NE.AND.EX UP0, UPT, UR7, URZ, UPT, UP0 ;  /* 0x000000ff0700728c */ /* 0x000fe4000bf05300 */
[----:B----4-:R-:W-:Y:S02]  /*0090*/  ULOP3.LUT UR5, UR37, 0x1, URZ, 0xc0, !UPT ;  /* 0x0000000125057892 */ /* 0x010fe4000f8ec0ff */
[----:B------:R-:W-:Y:S01]  /*00a0*/  ULOP3.LUT UR4, UR37, 0x1, URZ, 0x3c, !UPT ;  /* 0x0000000125047892 */ /* 0x000fe2000f8e3cff */
[----:B--2---:R-:W-:-:S05]  /*00b0*/  SHF.R.U32.HI R66, RZ, 0x5, R72 ;  /* 0x00000005ff427819 */ /* 0x004fca0000011648 */
[----:B------:R-:W2:Y:S02]  /*00c0*/  SHFL.IDX PT, R0, R66, RZ, 0x1f ;  /* 0x00001fff42007589 */ /* 0x000ea400000e0000 */
[----:B--2---:R-:W-:Y:S01]  /*00d0*/  R2UR UR10, R0 ;  /* 0x00000000000a72ca */ /* 0x004fe200000e0000 */
[----:B-1----:R-:W-:-:S14]  /*00e0*/  BRA.U UP0, `(.L_x_0) ;  /* 0x00000001002c7547 */ /* 0x002fdc000b800000 */
[----:B------:R-:W1:Y:S02]  /*00f0*/  LDCU.64 UR8, c[0x0][0x888] ;  /* 0x00011100ff0877ac */ /* 0x000e640008000a00 */
[----:B-1----:R-:W-:-:S04]  /*0100*/  UISETP.NE.U32.AND UP0, UPT, UR8, URZ, UPT ;  /* 0x000000ff0800728c */ /* 0x002fc8000bf05070 */
[----:B------:R-:W-:-:S09]  /*0110*/  UISETP.NE.AND.EX UP0, UPT, UR9, URZ, UPT, UP0 ;  /* 0x000000ff0900728c */ /* 0x000fd2000bf05300 */
[----:B------:R-:W-:Y:S05]  /*0120*/  BRA.U !UP0, `(.L_x_1) ;  /* 0x0000000108107547 */ /* 0x000fea000b800000 */
[----:B------:R-:W1:Y:S02]  /*0130*/  LDC.64 R2, c[0x0][0x888] ;  /* 0x00022200ff027b82 */ /* 0x000e640000000a00 */
[----:B-1----:R1:W5:Y:S01]  /*0140*/  LDG.E R35, desc[UR46][R2.64] ;  /* 0x0000002e02237981 */ /* 0x002362000c1e1900 */
[----:B------:R-:W-:Y:S01]  /*0150*/  HFMA2 R59, -RZ, RZ, 0, 5.9604644775390625e-08 ;  /* 0x00000001ff3b7431 */ /* 0x000fe200000001ff */
[----:B------:R-:W-:Y:S05]  /*0160*/  BRA `(.L_x_0) ;  /* 0x00000000000c7947 */ /* 0x000fea0003800000 */
.L_x_1:
[----:B------:R-:W1:Y:S01]  /*0170*/  LDCU UR8, c[0x0][0x880] ;  /* 0x00011000ff0877ac */ /* 0x000e620008000800 */
[----:B------:R-:W-:Y:S01]  /*0180*/  HFMA2 R59, -RZ, RZ, 0, 5.9604644775390625e-08 ;  /* 0x00000001ff3b7431 */ /* 0x000fe200000001ff */
[----:B-1----:R-:W-:-:S07]  /*0190*/  MOV R35, UR8 ;  /* 0x0000000800237c02 */ /* 0x002fce0008000f00 */
.L_x_0:
[----:B------:R-:W2:Y:S02]  /*01a0*/  LDCU.64 UR8, c[0x0][0x8b0] ;  /* 0x00011600ff0877ac */ /* 0x000ea40008000a00 */
[----:B--2---:R-:W-:-:S04]  /*01b0*/  UISETP.NE.U32.AND UP0, UPT, UR8, URZ, UPT ;  /* 0x000000ff0800728c */ /* 0x004fc8000bf05070 */
[----:B------:R-:W-:-:S09]  /*01c0*/  UISETP.NE.AND.EX UP0, UPT, UR9, URZ, UPT, UP0 ;  /* 0x000000ff0900728c */ /* 0x000fd2000bf05300 */
[----:B------:R-:W-:Y:S05]  /*01d0*/  BRA.U UP0, `(.L_x_2) ;  /* 0x0000000100247547 */ /* 0x000fea000b800000 */
[----:B------:R-:W2:Y:S02]  /*01e0*/  LDCU.64 UR8, c[0x0][0x8a8] ;  /* 0x00011500ff0877ac */ /* 0x000ea40008000a00 */
[----:B--2---:R-:W-:-:S04]  /*01f0*/  UISETP.NE.U32.AND UP0, UPT, UR8, URZ, UPT ;  /* 0x000000ff0800728c */ /* 0x004fc8000bf05070 */
[----:B------:R-:W-:-:S09]  /*0200*/  UISETP.NE.AND.EX UP0, UPT, UR9, URZ, UPT, UP0 ;  /* 0x000000ff0900728c */ /* 0x000fd2000bf05300 */
[----:B------:R-:W-:Y:S05]  /*0210*/  BRA.U !UP0, `(.L_x_3) ;  /* 0x00000001080c7547 */ /* 0x000fea000b800000 */
[----:B------:R-:W2:Y:S02]  /*0220*/  LDC.64 R32, c[0x0][0x8a8] ;  /* 0x00022a00ff207b82 */ /* 0x000ea40000000a00 */
[----:B--2---:R2:W5:Y:S01]  /*0230*/  LDG.E R32, desc[UR46][R32.64] ;  /* 0x0000002e20207981 */ /* 0x004562000c1e1900 */
[----:B------:R-:W-:Y:S05]  /*0240*/  BRA `(.L_x_2) ;  /* 0x0000000000087947 */ /* 0x000fea0003800000 */
.L_x_3:
[----:B------:R-:W2:Y:S02]  /*0250*/  LDCU UR8, c[0x0][0x8a0] ;  /* 0x00011400ff0877ac */ /* 0x000ea40008000800 */
[----:B--2---:R-:W-:Y:S02]  /*0260*/  MOV R32, UR8 ;  /* 0x0000000800207c02 */ /* 0x004fe40008000f00 */
.L_x_2:
[----:B------:R-:W-:Y:S01]  /*0270*/  IMAD.U32 R0, RZ, RZ, UR10 ;  /* 0x0000000aff007e24 */ /* 0x000fe2000f8e00ff */
[----:B------:R-:W-:Y:S04]  /*0280*/  BSSY.RECONVERGENT B0, `(.L_x_4) ;  /* 0x000000c000007945 */ /* 0x000fe80003800200 */
[C---:B------:R-:W-:Y:S02]  /*0290*/  ISETP.NE.OR P2, PT, R0.reuse, 0x1, !P1 ;  /* 0x000000010000780c */ /* 0x040fe40004f45670 */
[----:B------:R-:W-:-:S11]  /*02a0*/  ISETP.NE.OR P0, PT, R0, 0x3, !P1 ;  /* 0x000000030000780c */ /* 0x000fd60004f05670 */
[----:B------:R-:W-:Y:S05]  /*02b0*/  @P2 BRA `(.L_x_5) ;  /* 0x0000000000202947 */ /* 0x000fea0003800000 */
[----:B------:R-:W3:Y:S02]  /*02c0*/  LDCU.64 UR8, c[0x0][0x348] ;  /* 0x00006900ff0877ac */ /* 0x000ee40008000a00 */
[----:B---3--:R-:W-:Y:S02]  /*02d0*/  UIADD3 UR12, UP1, UPT, UR8, 0x80, URZ ;  /* 0x00000080080c7890 */ /* 0x008fe4000ff3e0ff */
[----:B------:R-:W-:Y:S02]  /*02e0*/  UIADD3 UR8, UP0, UPT, UR8, 0x180, URZ ;  /* 0x0000018008087890 */ /* 0x000fe4000ff1e0ff */
[----:B------:R-:W-:Y:S02]  /*02f0*/  UIADD3.X UR13, UPT, UPT, URZ, UR9, URZ, UP1, !UPT ;  /* 0x00000009ff0d7290 */ /* 0x000fe40008ffe4ff */
[----:B------:R-:W-:-:S07]  /*0300*/  UIADD3.X UR9, UPT, UPT, URZ, UR9, URZ, UP0, !UPT ;  /* 0x00000009ff097290 */ /* 0x000fce00087fe4ff */
[----:B------:R3:W-:Y:S02]  /*0310*/  UTMACCTL.PF [UR12] ;  /* 0x000000000c0079b9 */ /* 0x0007e40008040000 */
[----:B------:R3:W-:Y:S02]  /*0320*/  UTMACCTL.PF [UR8] ;  /* 0x00000000080079b9 */ /* 0x0007e40008040000 */
[----:B---3--:R-:W-:Y:S01]  /*0330*/  NOP ;  /* 0x0000000000007918 */ /* 0x008fe20000000000 */
.L_x_5:
[----:B------:R-:W-:Y:S05]  /*0340*/  BSYNC.RECONVERGENT B0 ;  /* 0x0000000000007941 */ /* 0x000fea0003800200 */
.L_x_4:
[----:B------:R-:W-:Y:S04]  /*0350*/  BSSY.RECONVERGENT B0, `(.L_x_6) ;  /* 0x000000a000007945 */ /* 0x000fe80003800200 */
        /* <DEDUP_REMOVED lines=9> */
.L_x_7:
[----:B------:R-:W-:Y:S05]  /*03f0*/  BSYNC.RECONVERGENT B0 ;  /* 0x0000000000007941 */ /* 0x000fea0003800200 */
.L_x_6:
[----:B------:R-:W3:Y:S01]  /*0400*/  LDCU.64 UR8, c[0x0][0x888] ;  /* 0x00011100ff0877ac */ /* 0x000ee20008000a00 */
[----:B------:R-:W-:Y:S02]  /*0410*/  UISETP.EQ.U32.AND UP1, UPT, UR6, URZ, UPT ;  /* 0x000000ff0600728c */ /* 0x000fe4000bf22070 */
[----:B------:R-:W-:Y:S02]  /*0420*/  UPLOP3.LUT UP5, UPT, UPT, UPT, UPT, 0x80, 0x8 ;  /* 0x000000000008789c */ /* 0x000fe40003faf070 */
[----:B---3--:R-:W-:-:S04]  /*0430*/  UISETP.NE.U32.AND UP0, UPT, UR8, URZ, UPT ;  /* 0x000000ff0800728c */ /* 0x008fc8000bf05070 */
[----:B------:R-:W-:-:S04]  /*0440*/  UISETP.NE.AND.EX UP0, UPT, UR9, URZ, UPT, UP0 ;  /* 0x000000ff0900728c */ /* 0x000fc8000bf05300 */
[----:B------:R-:W-:-:S04]  /*0450*/  UISETP.EQ.OR.EX UP2, UPT, UR7, URZ, !UP0, UP1 ;  /* 0x000000ff0700728c */ /* 0x000fc8000c742710 */
[----:B------:R-:W-:-:S05]  /*0460*/  UP2UR UR50, UPR, URZ, 0x4 ;  /* 0x00000004ff327883 */ /* 0x000fca0008000000 */
[----:B------:R-:W-:Y:S07]  /*0470*/  BRA.U !UP2, `(.L_x_8) ;  /* 0x000000010a207547 */ /* 0x000fee000b800000 */
[----:B------:R-:W-:Y:S01]  /*0480*/  UISETP.NE.U32.AND UP2, UPT, UR6, URZ, UPT ;  /* 0x000000ff0600728c */ /* 0x000fe2000bf45070 */
[----:B-----5:R-:W-:Y:S01]  /*0490*/  FSETP.NEU.AND P0, PT, R35, RZ, PT ;  /* 0x000000ff2300720b */ /* 0x020fe20003f0d000 */
[----:B------:R-:W-:Y:S02]  /*04a0*/  USEL UR6, URZ, 0xffffffff, UP0 ;  /* 0xffffffffff067887 */ /* 0x000fe40008000000 */
[----:B------:R-:W-:-:S10]  /*04b0*/  UISETP.NE.AND.EX UP2, UPT, UR7, URZ, UPT, UP2 ;  /* 0x000000ff0700728c */ /* 0x000fd4000bf45320 */
[----:B------:R-:W-:Y:S01]  /*04c0*/  VOTEU.ANY UP1, P0 ;  /* 0x0000000000ff7886 */ /* 0x000fe20000020100 */
[----:B------:R-:W-:-:S04]  /*04d0*/  @!UP2 USEL UR6, URZ, 0xffffffff, UP1 ;  /* 0xffffffffff06a887 */ /* 0x000fc80008800000 */
[----:B------:R-:W-:-:S04]  /*04e0*/  ULOP3.LUT UR6, UR6, 0x1, URZ, 0xc0, !UPT ;  /* 0x0000000106067892 */ /* 0x000fc8000f8ec0ff */
[----:B------:R-:W-:-:S11]  /*04f0*/  UISETP.NE.U32.AND UP5, UPT, UR6, 0x1, UPT ;  /* 0x000000010600788c */ /* 0x000fd6000bfa5070 */
.L_x_8:
[----:B------:R-:W3:Y:S01]  /*0500*/  SHFL.IDX PT, R0, R66, RZ, 0x1f ;  /* 0x00001fff42007589 */ /* 0x000ee200000e0000 */
[----:B------:R-:W-:-:S04]  /*0510*/  UISETP.NE.AND UP1, UPT, UR10, 0x2, UPT ;  /* 0x000000020a00788c */ /* 0x000fc8000bf25270 */
[----:B------:R-:W-:Y:S02]  /*0520*/  UISETP.EQ.AND UP2, UPT, UR5, URZ, !UP1 ;  /* 0x000000ff0500728c */ /* 0x000fe4000cf42270 */
[----:B------:R-:W-:-:S04]  /*0530*/  USEL UR6, URZ, 0x1, UP1 ;  /* 0x00000001ff067887 */ /* 0x000fc80008800000 */
[----:B------:R-:W-:Y:S02]  /*0540*/  PLOP3.LUT P5, PT, P1, PT, UP2, 0x80, 0x8 ;  /* 0x000000000008781c */ /* 0x000fe40000faf028 */
[----:B---3--:R-:W-:-:S13]  /*0550*/  ISETP.NE.AND P0, PT, R0, RZ, PT ;  /* 0x000000ff0000720c */ /* 0x008fda0003f05270 */
[----:B------:R-:W-:Y:S05]  /*0560*/  @P0 BRA `(.L_x_9) ;  /* 0x00000000005c0947 */ /* 0x000fea0003800000 */
[----:B------:R-:W-:Y:S01]  /*0570*/  UMOV UR8, 0x400 ;  /* 0x0000040000087882 */ /* 0x000fe20000000000 */
[----:B------:R-:W-:Y:S01]  /*0580*/  UMOV UR7, 0x1 ;  /* 0x0000000100077882 */ /* 0x000fe20000000000 */
[----:B------:R-:W-:Y:S02]  /*0590*/  ULEA UR8, UR37, UR8, 0x18 ;  /* 0x0000000825087291 */ /* 0x000fe4000f8ec0ff */
[----:B------:R-:W-:-:S04]  /*05a0*/  UIADD3 UR12, UPT, UPT, -UR7, 0x100000, URZ ;  /* 0x00100000070c7890 */ /* 0x000fc8000fffe1ff */
[----:B------:R-:W-:Y:S02]  /*05b0*/  USHF.L.U32 UR13, UR12, 0xb, URZ ;  /* 0x0000000b0c0d7899 */ /* 0x000fe400080006ff */
[----:B------:R-:W-:Y:S01]  /*05c0*/  USHF.L.U32 UR12, UR12, 0x1, URZ ;  /* 0x000000010c0c7899 */ /* 0x000fe200080006ff */
[----:B------:R-:W-:Y:S01]  /*05d0*/  ELECT P0, URZ, PT ;  /* 0x0000000000ff782f */ /* 0x000fe20003800000 */
[----:B------:R-:W3:Y:S10]  /*05e0*/  FENCE.VIEW.ASYNC.S ;  /* 0x00000000000073c6 */ /* 0x000ef40000000000 */
[----:B---3--:R3:W4:Y:S01]  /*05f0*/  SYNCS.EXCH.64 URZ, [UR8], UR12 ;  /* 0x0000000c08ff75b2 */ /* 0x0087220008000100 */
[----:B------:R3:W1:Y:S01]  /*0600*/  SYNCS.EXCH.64 URZ, [UR8+0x38], UR12 ;  /* 0x0000380c08ff75b2 */ /* 0x0006620008000100 */
        /* <DEDUP_REMOVED lines=11> */
[----:B------:R3:W1:Y:S02]  /*06c0*/  SYNCS.EXCH.64 URZ, [UR8+0x68], UR12 ;  /* 0x0000680c08ff75b2 */ /* 0x0006640008000100 */
[----:B---3--:R-:W-:Y:S01]  /*06d0*/  NOP ;  /* 0x0000000000007918 */ /* 0x008fe20000000000 */
.L_x_9:
[----:B------:R-:W3:Y:S01]  /*06e0*/  SHFL.IDX PT, R0, R66, RZ, 0x1f ;  /* 0x00001fff42007589 */ /* 0x000ee200000e0000 */
[----:B------:R-:W-:Y:S01]  /*06f0*/  NOP ;  /* 0x0000000000007918 */ /* 0x000fe20000000000 */
[----:B---3--:R-:W-:-:S13]  /*0700*/  ISETP.NE.AND P0, PT, R0, 0x1, PT ;  /* 0x000000010000780c */ /* 0x008fda0003f05270 */
[----:B------:R-:W-:Y:S05]  /*0710*/  @P0 BRA `(.L_x_10) ;  /* 0x0000000000540947 */ /* 0x000fea0003800000 */
[----:B------:R-:W-:Y:S01]  /*0720*/  UMOV UR9, 0x400 ;  /* 0x0000040000097882 */ /* 0x000fe20000000000 */
[----:B------:R-:W-:Y:S01]  /*0730*/  UMOV UR8, 0x20 ;  /* 0x0000002000087882 */ /* 0x000fe20000000000 */
[----:B------:R-:W-:Y:S01]  /*0740*/  UMOV UR7, 0x80 ;  /* 0x0000008000077882 */ /* 0x000fe20000000000 */
[----:B------:R-:W-:Y:S02]  /*0750*/  ULEA UR9, UR37, UR9, 0x18 ;  /* 0x0000000925097291 */ /* 0x000fe4000f8ec0ff */
[----:B------:R-:W-:-:S04]  /*0760*/  UIADD3 UR12, UPT, UPT, -UR8, 0x100000, URZ ;  /* 0x00100000080c7890 */ /* 0x000fc8000fffe1ff */
[----:B------:R-:W-:Y:S02]  /*0770*/  USHF.L.U32 UR13, UR12, 0xb, URZ ;  /* 0x0000000b0c0d7899 */ /* 0x000fe400080006ff */
[----:B------:R-:W-:Y:S02]  /*0780*/  USHF.L.U32 UR12, UR12, 0x1, URZ ;  /* 0x000000010c0c7899 */ /* 0x000fe400080006ff */
[----:B------:R-:W-:-:S04]  /*0790*/  UIADD3 UR14, UPT, UPT, -UR7, 0x100000, URZ ;  /* 0x00100000070e7890 */ /* 0x000fc8000fffe1ff */
[----:B------:R-:W-:Y:S02]  /*07a0*/  USHF.L.U32 UR15, UR14, 0xb, URZ ;  /* 0x0000000b0e0f7899 */ /* 0x000fe400080006ff */
[----:B------:R-:W-:Y:S01]  /*07b0*/  USHF.L.U32 UR14, UR14, 0x1, URZ ;  /* 0x000000010e0e7899 */ /* 0x000fe200080006ff */
[----:B------:R-:W-:Y:S01]  /*07c0*/  ELECT P0, URZ, PT ;  /* 0x0000000000ff782f */ /* 0x000fe20003800000 */
[----:B------:R-:W3:Y:S02]  /*07d0*/  FENCE.VIEW.ASYNC.S ;  /* 0x00000000000073c6 */ /* 0x000ee40000000000 */
[----:B---3--:R3:W1:Y:S08]  /*07e0*/  SYNCS.EXCH.64 URZ, [UR9+0x70], UR12 ;  /* 0x0000700c09ff75b2 */ /* 0x0086700008000100 */
[----:B------:R3:W1:Y:S01]  /*07f0*/  SYNCS.EXCH.64 URZ, [UR9+0x90], UR14 ;  /* 0x0000900e09ff75b2 */ /* 0x0006620008000100 */
[----:B------:R3:W1:Y:S01]  /*0800*/  SYNCS.EXCH.64 URZ, [UR9+0x78], UR12 ;  /* 0x0000780c09ff75b2 */ /* 0x0006620008000100 */
[----:B------:R3:W1:Y:S01]  /*0810*/  SYNCS.EXCH.64 URZ, [UR9+0x98], UR14 ;  /* 0x0000980e09ff75b2 */ /* 0x0006620008000100 */
[----:B------:R3:W1:Y:S01]  /*0820*/  SYNCS.EXCH.64 URZ, [UR9+0x80], UR12 ;  /* 0x0000800c09ff75b2 */ /* 0x0006620008000100 */
[----:B------:R3:W1:Y:S01]  /*0830*/  SYNCS.EXCH.64 URZ, [UR9+0xa0], UR14 ;  /* 0x0000a00e09ff75b2 */ /* 0x0006620008000100 */
[----:B------:R3:W1:Y:S01]  /*0840*/  SYNCS.EXCH.64 URZ, [UR9+0x88], UR12 ;  /* 0x0000880c09ff75b2 */ /* 0x0006620008000100 */
[----:B------:R3:W1:Y:S01]  /*0850*/  SYNCS.EXCH.64 URZ, [UR9+0xa8], UR14 ;  /* 0x0000a80e09ff75b2 */ /* 0x0006620008000100 */
[----:B------:R-:W-:Y:S01]  /*0860*/  NOP ;  /* 0x0000000000007918 */ /* 0x000fe20000000000 */
.L_x_10:
[----:B------:R-:W2:Y:S01]  /*0870*/  SHFL.IDX PT, R0, R66, RZ, 0x1f ;  /* 0x00001fff42007589 */ /* 0x000ea200000e0000 */
[----:B------:R-:W-:Y:S01]  /*0880*/  NOP ;  /* 0x0000000000007918 */ /* 0x000fe20000000000 */
[----:B--2---:R-:W-:-:S13]  /*0890*/  ISETP.NE.AND P0, PT, R0, 0x3, PT ;  /* 0x000000030000780c */ /* 0x004fda0003f05270 */
[----:B------:R-:W-:Y:S05]  /*08a0*/  @P0 BRA `(.L_x_11) ;  /* 0x00000000002c0947 */ /* 0x000fea0003800000 */
[----:B------:R-:W-:Y:S01]  /*08b0*/  UMOV UR8, 0x400 ;  /* 0x0000040000087882 */ /* 0x000fe20000000000 */
[----:B------:R-:W-:Y:S01]  /*08c0*/  UMOV UR7, 0x20 ;  /* 0x0000002000077882 */ /* 0x000fe20000000000 */
[----:B------:R-:W-:Y:S02]  /*08d0*/  ULEA UR8, UR37, UR8, 0x18 ;  /* 0x0000000825087291 */ /* 0x000fe4000f8ec0ff */
[----:B---3--:R-:W-:-:S04]  /*08e0*/  UIADD3 UR12, UPT, UPT, -UR7, 0x100000, URZ ;  /* 0x00100000070c7890 */ /* 0x008fc8000fffe1ff */
[----:B------:R-:W-:Y:S02]  /*08f0*/  USHF.L.U32 UR13, UR12, 0xb, URZ ;  /* 0x0000000b0c0d7899 */ /* 0x000fe400080006ff */
[----:B------:R-:W-:Y:S01]  /*0900*/  USHF.L.U32 UR12, UR12, 0x1, URZ ;  /* 0x000000010c0c7899 */ /* 0x000fe200080006ff */
[----:B------:R-:W-:Y:S01]  /*0910*/  ELECT P0, URZ, PT ;  /* 0x0000000000ff782f */ /* 0x000fe20003800000 */
[----:B------:R-:W2:Y:S10]  /*0920*/  FENCE.VIEW.ASYNC.S ;  /* 0x00000000000073c6 */ /* 0x000eb40000000000 */
[----:B--2---:R2:W3:Y:S01]  /*0930*/  SYNCS.EXCH.64 URZ, [UR8+0xb0], UR12 ;  /* 0x0000b00c08ff75b2 */ /* 0x0044e20008000100 */
[----:B------:R2:W1:Y:S01]  /*0940*/  SYNCS.EXCH.64 URZ, [UR8+0xb8], UR12 ;  /* 0x0000b80c08ff75b2 */ /* 0x0004620008000100 */
[----:B------:R-:W-:Y:S01]  /*0950*/  NOP ;  /* 0x0000000000007918 */ /* 0x000fe20000000000 */
.L_x_11:
[----:B------:R-:W4:Y:S01]  /*0960*/  SHFL.IDX PT, R0, R66, RZ, 0x1f ;  /* 0x00001fff42007589 */ /* 0x000f2200000e0000 */
[----:B------:R-:W-:Y:S01]  /*0970*/  NOP ;  /* 0x0000000000007918 */ /* 0x000fe20000000000 */
[----:B----4-:R-:W-:-:S13]  /*0980*/  ISETP.NE.AND P0, PT, R0, 0x4, PT ;  /* 0x000000040000780c */ /* 0x010fda0003f05270 */
[----:B------:R-:W-:Y:S05]  /*0990*/  @P0 BRA `(.L_x_12) ;  /* 0x0000000000480947 */ /* 0x000fea0003800000 */
[----:B---3--:R-:W-:Y:S01]  /*09a0*/  UMOV UR9, 0x1e0 ;  /* 0x000001e000097882 */ /* 0x008fe20000000000 */
[----:B--2---:R-:W-:Y:S01]  /*09b0*/  UMOV UR8, 0x400 ;  /* 0x0000040000087882 */ /* 0x004fe20000000000 */
[----:B------:R-:W-:Y:S01]  /*09c0*/  USEL UR9, UR9, 0x1a0, UP5 ;  /* 0x000001a009097887 */ /* 0x000fe2000a800000 */
        /* <DEDUP_REMOVED lines=9> */
[----:B------:R-:W2:Y:S02]  /*0a60*/  FENCE.VIEW.ASYNC.S ;  /* 0x00000000000073c6 */ /* 0x000ea40000000000 */
[----:B--2---:R4:W2:Y:S08]  /*0a70*/  SYNCS.EXCH.64 URZ, [UR8+0xc0], UR12 ;  /* 0x0000c00c08ff75b2 */ /* 0x0048b00008000100 */
[----:B------:R4:W3:Y:S01]  /*0a80*/  SYNCS.EXCH.64 URZ, [UR8+0xd0], UR14 ;  /* 0x0000d00e08ff75b2 */ /* 0x0008e20008000100 */
[----:B------:R4:W1:Y:S01]  /*0a90*/  SYNCS.EXCH.64 URZ, [UR8+0xc8], UR12 ;  /* 0x0000c80c08ff75b2 */ /* 0x0008620008000100 */
[----:B------:R4:W1:Y:S02]  /*0aa0*/  SYNCS.EXCH.64 URZ, [UR8+0xd8], UR14 ;  /* 0x0000d80e08ff75b2 */ /* 0x0008640008000100 */
[----:B----4-:R-:W-:Y:S01]  /*0ab0*/  NOP ;  /* 0x0000000000007918 */ /* 0x010fe20000000000 */
.L_x_12:
[----:B------:R-:W4:Y:S01]  /*0ac0*/  SHFL.IDX PT, R0, R66, RZ, 0x1f ;  /* 0x00001fff42007589 */ /* 0x000f2200000e0000 */
[----:B------:R-:W-:Y:S01]  /*0ad0*/  NOP ;  /* 0x0000000000007918 */ /* 0x000fe20000000000 */
[----:B----4-:R-:W-:-:S13]  /*0ae0*/  ISETP.NE.AND P0, PT, R0, 0x5, PT ;  /* 0x000000050000780c */ /* 0x010fda0003f05270 */
[----:B------:R-:W-:Y:S05]  /*0af0*/  @P0 BRA `(.L_x_13) ;  /* 0x0000000000540947 */ /* 0x000fea0003800000 */
[----:B---3--:R-:W-:Y:S01]  /*0b00*/  UMOV UR9, 0x400 ;  /* 0x0000040000097882 */ /* 0x008fe20000000000 */
[----:B--2---:R-:W-:Y:S01]  /*0b10*/  UMOV UR8, 0x1 ;  /* 0x0000000100087882 */ /* 0x004fe20000000000 */
        /* <DEDUP_REMOVED lines=13> */
[----:B------:R4:W1:Y:S01]  /*0bf0*/  SYNCS.EXCH.64 URZ, [UR9+0x108], UR14 ;  /* 0x0001080e09ff75b2 */ /* 0x0008620008000100 */
[----:B------:R4:W1:Y:S01]  /*0c00*/  SYNCS.EXCH.64 URZ, [UR9+0xf0], UR12 ;  /* 0x0000f00c09ff75b2 */ /* 0x0008620008000100 */
[----:B------:R4:W1:Y:S01]  /*0c10*/  SYNCS.EXCH.64 URZ, [UR9+0x110], UR14 ;  /* 0x0001100e09ff75b2 */ /* 0x0008620008000100 */
[----:B------:R4:W1:Y:S01]  /*0c20*/  SYNCS.EXCH.64 URZ, [UR9+0xf8], UR12 ;  /* 0x0000f80c09ff75b2 */ /* 0x0008620008000100 */
[----:B------:R4:W1:Y:S02]  /*0c30*/  SYNCS.EXCH.64 URZ, [UR9+0x118], UR14 ;  /* 0x0001180e09ff75b2 */ /* 0x0008640008000100 */
[----:B----4-:R-:W-:Y:S01]  /*0c40*/  NOP ;  /* 0x0000000000007918 */ /* 0x010fe20000000000 */
.L_x_13:
[----:B------:R-:W4:Y:S01]  /*0c50*/  SHFL.IDX PT, R0, R66, RZ, 0x1f ;  /* 0x00001fff42007589 */ /* 0x000f2200000e0000 */
[----:B------:R-:W-:Y:S01]  /*0c60*/  ISETP.NE.OR P1, PT, RZ, UR10, !P1 ;  /* 0x0000000aff007c0c */ /* 0x000fe2000cf25670 */
[----:B------:R-:W-:Y:S01]  /*0c70*/  NOP ;  /* 0x0000000000007918 */ /* 0x000fe20000000000 */
[----:B----4-:R-:W-:-:S13]  /*0c80*/  ISETP.NE.AND P0, PT, R0, 0x3, PT ;  /* 0x000000030000780c */ /* 0x010fda0003f05270 */
[----:B------:R-:W-:Y:S05]  /*0c90*/  @P0 BRA `(.L_x_14) ;  /* 0x0000000000340947 */ /* 0x000fea0003800000 */
[----:B--2---:R-:W-:Y:S01]  /*0ca0*/  UMOV UR8, 0x400 ;  /* 0x0000040000087882 */ /* 0x004fe20000000000 */
[----:B------:R-:W-:Y:S01]  /*0cb0*/  UMOV UR7, 0x20 ;  /* 0x0000002000077882 */ /* 0x000fe20000000000 */
[----:B------:R-:W-:Y:S02]  /*0cc0*/  ULEA UR8, UR37, UR8, 0x18 ;  /* 0x0000000825087291 */ /* 0x000fe4000f8ec0ff */
[----:B---3--:R-:W-:-:S04]  /*0cd0*/  UIADD3 UR12, UPT, UPT, -UR7, 0x100000, URZ ;  /* 0x00100000070c7890 */ /* 0x008fc8000fffe1ff */
[----:B------:R-:W-:Y:S02]  /*0ce0*/  USHF.L.U32 UR13, UR12, 0xb, URZ ;  /* 0x0000000b0c0d7899 */ /* 0x000fe400080006ff */
[----:B------:R-:W-:Y:S01]  /*0cf0*/  USHF.L.U32 UR12, UR12, 0x1, URZ ;  /* 0x000000010c0c7899 */ /* 0x000fe200080006ff */
[----:B------:R-:W-:Y:S01]  /*0d00*/  ELECT P0, URZ, PT ;  /* 0x0000000000ff782f */ /* 0x000fe20003800000 */
[----:B------:R-:W2:Y:S10]  /*0d10*/  FENCE.VIEW.ASYNC.S ;  /* 0x00000000000073c6 */ /* 0x000eb40000000000 */
[----:B--2---:R4:W2:Y:S01]  /*0d20*/  SYNCS.EXCH.64 URZ, [UR8+0x120], UR12 ;  /* 0x0001200c08ff75b2 */ /* 0x0048a20008000100 */
[----:B------:R4:W3:Y:S01]  /*0d30*/  SYNCS.EXCH.64 URZ, [UR8+0x130], UR12 ;  /* 0x0001300c08ff75b2 */ /* 0x0008e20008000100 */
[----:B------:R4:W1:Y:S01]  /*0d40*/  SYNCS.EXCH.64 URZ, [UR8+0x128], UR12 ;  /* 0x0001280c08ff75b2 */ /* 0x0008620008000100 */
[----:B------:R4:W1:Y:S02]  /*0d50*/  SYNCS.EXCH.64 URZ, [UR8+0x138], UR12 ;  /* 0x0001380c08ff75b2 */ /* 0x0008640008000100 */
[----:B----4-:R-:W-:Y:S01]  /*0d60*/  NOP ;  /* 0x0000000000007918 */ /* 0x010fe20000000000 */
.L_x_14:
[----:B------:R-:W-:Y:S01]  /*0d70*/  VOTEU.ALL UP1, P1 ;  /* 0x0000000000ff7886 */ /* 0x000fe20000820000 */
[----:B--2---:R-:W2:Y:S01]  /*0d80*/  LDCU UR8, c[0x0][0x36c] ;  /* 0x00006d80ff0877ac */ /* 0x004ea20008000800 */
[----:B------:R-:W-:Y:S01]  /*0d90*/  NOP ;  /* 0x0000000000007918 */ /* 0x000fe20000000000 */
[----:B------:R-:W-:Y:S01]  /*0da0*/  LOP3.LUT R10, R72, 0x1f, RZ, 0xc0, !PT ;  /* 0x0000001f480a7812 */ /* 0x000fe200078ec0ff */
[----:B---3--:R-:W-:Y:S01]  /*0db0*/  UMOV UR12, 0x20 ;  /* 0x00000020000c7882 */ /* 0x008fe20000000000 */
[----:B------:R-:W-:Y:S01]  /*0dc0*/  @!UP1 UMOV UR7, 0x400 ;  /* 0x0000040000079882 */ /* 0x000fe20000000000 */
[----:B------:R-:W-:-:S04]  /*0dd0*/  @!UP1 UIADD3 UR12, UPT, UPT, -UR12, 0x100000, URZ ;  /* 0x001000000c0c9890 */ /* 0x000fc8000fffe1ff */
[----:B------:R-:W-:Y:S02]  /*0de0*/  @!UP1 USHF.L.U32 UR13, UR12, 0xb, URZ ;  /* 0x0000000b0c0d9899 */ /* 0x000fe400080006ff */
[----:B------:R-:W-:Y:S02]  /*0df0*/  @!UP1 USHF.L.U32 UR12, UR12, 0x1, URZ ;  /* 0x000000010c0c9899 */ /* 0x000fe400080006ff */
[----:B------:R-:W-:Y:S01]  /*0e00*/  @!UP1 ULEA UR7, UR37, UR7, 0x18 ;  /* 0x0000000725079291 */ /* 0x000fe2000f8ec0ff */
[----:B------:R-:W-:Y:S01]  /*0e10*/  VOTEU.ALL UP1, P1 ;  /* 0x0000000000ff7886 */ /* 0x000fe20000820000 */
[----:B------:R-:W-:Y:S01]  /*0e20*/  UISETP.NE.AND UP4, UPT, UR10, URZ, UPT ;  /* 0x000000ff0a00728c */ /* 0x000fe2000bf85270 */
[----:B------:R-:W3:Y:S09]  /*0e30*/  FENCE.VIEW.ASYNC.S ;  /* 0x00000000000073c6 */ /* 0x000ef20000000000 */
[----:B---3--:R3:W4:Y:S01]  /*0e40*/  @!UP1 SYNCS.EXCH.64 URZ, [UR7+0x140], UR12 ;  /* 0x0001400c07ff95b2 */ /* 0x0087220008000100 */
[----:B--2---:R-:W-:-:S09]  /*0e50*/  UISETP.EQ.U32.AND UP1, UPT, UR8, 0x1, UPT ;  /* 0x000000010800788c */ /* 0x004fd2000bf22070 */
[----:B------:R-:W-:Y:S05]  /*0e60*/  BRA.U !UP1, `(.L_x_15) ;  /* 0x0000000109087547 */ /* 0x000fea000b800000 */
[----:B-1--4-:R-:W-:Y:S01]  /*0e70*/  UCGABAR_ARV ;  /* 0x00000000000079c7 */ /* 0x012fe20008000000 */
[----:B------:R-:W-:Y:S05]  /*0e80*/  BRA `(.L_x_16) ;  /* 0x0000000000047947 */ /* 0x000fea0003800000 */
.L_x_15:
[----:B-1--4-:R-:W-:Y:S01]  /*0e90*/  NOP ;  /* 0x0000000000007918 */ /* 0x012fe20000000000 */
.L_x_16:
[----:B------:R-:W1:Y:S01]  /*0ea0*/  S2R R11, SR_CTAID.X ;  /* 0x00000000000b7919 */ /* 0x000e620000002500 */
[----:B------:R-:W-:-:S05]  /*0eb0*/  CS2R.32 R60, SR_CgaSize ;  /* 0x00000000003c7805 */ /* 0x000fca0000008a00 */
[----:B------:R-:W-:-:S05]  /*0ec0*/  IMAD R60, R60, -0xa0, RZ ;  /* 0xffffff603c3c7824 */ /* 0x000fca00078e02ff */
[----:B------:R-:W-:-:S14]  /*0ed0*/  R2UR UR8, R60 ;  /* 0x000000003c0872ca */ /* 0x000fdc00000e0000 */
[----:B------:R-:W2:Y:S01]  /*0ee0*/  LDCU UR8, c[0x0][UR8+0x2b0] ;  /* 0x00005600080877ac */ /* 0x000ea20008000800 */
[----:B------:R-:W-:-:S05]  /*0ef0*/  CS2R.32 R0, SR_CgaSize ;  /* 0x0000000000007805 */ /* 0x000fca0000008a00 */
[----:B------:R-:W-:-:S06]  /*0f00*/  IMAD R0, R0, -0xa0, RZ ;  /* 0xffffff6000007824 */ /* 0x000fcc00078e02ff */
[----:B------:R-:W4:Y:S01]  /*0f10*/  LDC R0, c[0x0][R0+0x2a0] ;  /* 0x0000a80000007b82 */ /* 0x000f220000000800 */
[----:B------:R-:W-:Y:S01]  /*0f20*/  PRMT R8, RZ, 0x7610, R8 ;  /* 0x00007610ff087816 */ /* 0x000fe20000000008 */
[----:B------:R-:W2:Y:S01]  /*0f30*/  S2R R20, SR_CTAID.Y ;  /* 0x0000000000147919 */ /* 0x000ea20000002600 */
[----:B------:R-:W-:-:S05]  /*0f40*/  CS2R.32 R60, SR_CgaSize ;  /* 0x00000000003c7805 */ /* 0x000fca0000008a00 */
[----:B------:R-:W-:-:S05]  /*0f50*/  IMAD R60, R60, -0xa0, RZ ;  /* 0xffffff603c3c7824 */ /* 0x000fca00078e02ff */
[----:B---3--:R-:W-:-:S14]  /*0f60*/  R2UR UR7, R60 ;  /* 0x000000003c0772ca */ /* 0x008fdc00000e0000 */
[----:B------:R-:W3:Y:S01]  /*0f70*/  LDCU UR7, c[0x0][UR7+0x2b4] ;  /* 0x00005680070777ac */ /* 0x000ee20008000800 */
[----:B------:R-:W-:Y:S01]  /*0f80*/  UISETP.NE.AND UP2, UPT, UR10, 0x2, UPT ;  /* 0x000000020a00788c */ /* 0x000fe2000bf45270 */
[----:B------:R-:W2:Y:S01]  /*0f90*/  LDC R9, c[0x0][0xb24] ;  /* 0x0002c900ff097b82 */ /* 0x000ea20000000800 */
[----:B------:R-:W-:-:S05]  /*0fa0*/  CS2R.32 R58, SR_CgaSize ;  /* 0x00000000003a7805 */ /* 0x000fca0000008a00 */
[----:B------:R-:W-:-:S06]  /*0fb0*/  IMAD R58, R58, -0xa0, RZ ;  /* 0xffffff603a3a7824 */ /* 0x000fcc00078e02ff */
[----:B------:R-:W4:Y:S08]  /*0fc0*/  LDC R58, c[0x0][R58+0x2a4] ;  /* 0x0000a9003a3a7b82 */ /* 0x000f300000000800 */
[----:B------:R-:W4:Y:S01]  /*0fd0*/  LDC R26, c[0x0][0xb24] ;  /* 0x0002c900ff1a7b82 */ /* 0x000f220000000800 */
[----:B-1----:R-:W-:Y:S01]  /*0fe0*/  I2FP.F32.U32 R4, R11 ;  /* 0x0000000b00047245 */ /* 0x002fe20000201000 */
[----:B------:R-:W-:-:S06]  /*0ff0*/  IMAD.MOV.U32 R21, RZ, RZ, R11 ;  /* 0x000000ffff157224 */ /* 0x000fcc00078e000b */
[----:B------:R-:W1:Y:S01]  /*1000*/  S2UR UR36, SR_CTAID.Z ;  /* 0x00000000002479c3 */ /* 0x000e620000002700 */
[----:B--2---:R-:W-:Y:S02]  /*1010*/  ISETP.GE.AND P0, PT, R9, 0x1, PT ;  /* 0x000000010900780c */ /* 0x004fe40003f06270 */
[----:B------:R-:W-:Y:S01]  /*1020*/  I2FP.F32.U32 R2, R20 ;  /* 0x0000001400027245 */ /* 0x000fe20000201000 */
[----:B------:R-:W-:-:S04]  /*1030*/  FMUL R4, R4, UR8 ;  /* 0x0000000804047c20 */ /* 0x000fc80008400000 */
[----:B---3--:R-:W-:Y:S01]  /*1040*/  FMUL R2, R2, UR7 ;  /* 0x0000000702027c20 */ /* 0x008fe20008400000 */
[----:B------:R-:W2:Y:S01]  /*1050*/  F2I.U32.TRUNC.NTZ R60, R4 ;  /* 0x00000004003c7305 */ /* 0x000ea2000020f000 */
[----:B------:R-:W3:Y:S07]  /*1060*/  LDCU UR7, c[0x0][0xb30] ;  /* 0x00016600ff0777ac */ /* 0x000eee0008000800 */
[----:B------:R-:W1:Y:S01]  /*1070*/  F2I.U32.TRUNC.NTZ R3, R2 ;  /* 0x0000000200037305 */ /* 0x000e62000020f000 */
[----:B--2---:R-:W-:-:S04]  /*1080*/  IMAD.MOV R60, RZ, RZ, -R60 ;  /* 0x000000ffff3c7224 */ /* 0x004fc800078e0a3c */
[----:B----4-:R-:W-:Y:S01]  /*1090*/  IMAD R60, R0, R60, R11 ;  /* 0x0000003c003c7224 */ /* 0x010fe200078e020b */
[----:B------:R-:W-:Y:S01]  /*10a0*/  PRMT R0, RZ, 0x7610, R0 ;  /* 0x00007610ff007816 */ /* 0x000fe20000000000 */
[----:B---3--:R-:W-:Y:S01]  /*10b0*/  UISETP.NE.AND UP3, UPT, UR7, 0x1, UPT ;  /* 0x000000010700788c */ /* 0x008fe2000bf65270 */
[----:B-1----:R-:W-:-:S05]  /*10c0*/  IADD3 R3, PT, PT, -R3, RZ, RZ ;  /* 0x000000ff03037210 */ /* 0x002fca0007ffe1ff */
[----:B------:R-:W-:Y:S01]  /*10d0*/  IMAD R58, R58, R3, R20 ;  /* 0x000000033a3a7224 */ /* 0x000fe200078e0214 */
[----:B------:R-:W-:Y:S06]  /*10e0*/  BRA.U UP4, `(.L_x_17) ;  /* 0x0000000104247547 */ /* 0x000fec000b800000 */
[----:B------:R-:W-:Y:S01]  /*10f0*/  ISETP.NE.AND P1, PT, R58, RZ, PT ;  /* 0x000000ff3a00720c */ /* 0x000fe20003f25270 */
[----:B------:R-:W-:Y:S01]  /*1100*/  IMAD.MOV.U32 R0, RZ, RZ, 0x3 ;  /* 0x00000003ff007424 */ /* 0x000fe200078e00ff */
[C---:B------:R-:W-:Y:S02]  /*1110*/  LOP3.LUT R3, R60.reuse, 0xfffffffe, RZ, 0xc0, !PT ;  /* 0xfffffffe3c037812 */ /* 0x040fe400078ec0ff */
[----:B------:R-:W-:Y:S02]  /*1120*/  ISETP.LT.U32.OR P1, PT, R60, 0x2, !P1 ;  /* 0x000000023c00780c */ /* 0x000fe40004f21470 */
[----:B------:R-:W-:Y:S02]  /*1130*/  SHF.L.U32 R0, R0, R3, RZ ;  /* 0x0000000300007219 */ /* 0x000fe400000006ff */
[----:B------:R-:W-:Y:S02]  /*1140*/  SEL R5, RZ, 0x1, !P1 ;  /* 0x00000001ff057807 */ /* 0x000fe40004800000 */
[----:B------:R-:W-:-:S05]  /*1150*/  SEL R2, RZ, 0x2, !P1 ;  /* 0x00000002ff027807 */ /* 0x000fca0004800000 */
[----:B------:R-:W-:-:S05]  /*1160*/  IMAD.IADD R2, R5, 0x1, R2 ;  /* 0x0000000105027824 */ /* 0x000fca00078e0202 */
[----:B------:R-:W-:Y:S02]  /*1170*/  PRMT R8, R2, 0x7610, R8 ;  /* 0x0000761002087816 */ /* 0x000fe40000000008 */
.L_x_17:
[----:B------:R-:W-:Y:S05]  /*1180*/  @!P0 BRA `(.L_x_18) ;  /* 0x0000000000b88947 */ /* 0x000fea0003800000 */
[----:B------:R-:W1:Y:S01]  /*1190*/  LDC.64 R4, c[0x0][0xb18] ;  /* 0x0002c600ff047b82 */ /* 0x000e620000000a00 */
[----:B------:R-:W-:-:S07]  /*11a0*/  ISETP.NE.AND P0, PT, R9, 0x1, PT ;  /* 0x000000010900780c */ /* 0x000fce0003f05270 */
[----:B------:R-:W2:Y:S08]  /*11b0*/  LDC R14, c[0x0][0xb0c] ;  /* 0x0002c300ff0e7b82 */ /* 0x000eb00000000800 */
[----:B------:R-:W3:Y:S08]  /*11c0*/  LDC R13, c[0x0][0x370] ;  /* 0x0000dc00ff0d7b82 */ /* 0x000ef00000000800 */
[----:B------:R-:W4:Y:S01]  /*11d0*/  LDC R16, c[0x0][0x374] ;  /* 0x0000dd00ff107b82 */ /* 0x000f220000000800 */
[----:B-1----:R-:W-:-:S07]  /*11e0*/  ISETP.NE.AND P1, PT, R4, 0x1, PT ;  /* 0x000000010400780c */ /* 0x002fce0003f25270 */
[----:B------:R-:W3:Y:S01]  /*11f0*/  LDC.64 R6, c[0x0][0xb10] ;  /* 0x0002c400ff067b82 */ /* 0x000ee20000000a00 */
[----:B--2---:R-:W-:-:S07]  /*1200*/  ISETP.NE.AND P2, PT, R14, 0x1, PT ;  /* 0x000000010e00780c */ /* 0x004fce0003f45270 */
[----:B------:R-:W1:Y:S08]  /*1210*/  LDC R12, c[0x0][0xb20] ;  /* 0x0002c800ff0c7b82 */ /* 0x000e700000000800 */
[----:B------:R-:W2:Y:S01]  /*1220*/  LDC.64 R2, c[0x0][0xb28] ;  /* 0x0002ca00ff027b82 */ /* 0x000ea20000000a00 */
[----:B----4-:R-:W-:-:S04]  /*1230*/  IMAD.HI.U32 R15, R16, R5, RZ ;  /* 0x00000005100f7227 */ /* 0x010fc800078e00ff */
[----:B------:R-:W-:-:S04]  /*1240*/  IMAD.HI.U32 R5, R20, R5, RZ ;  /* 0x0000000514057227 */ /* 0x000fc800078e00ff */
[----:B---3--:R-:W-:-:S04]  /*1250*/  IMAD.HI.U32 R18, R13, R6, RZ ;  /* 0x000000060d127227 */ /* 0x008fc800078e00ff */
[C---:B------:R-:W-:Y:S01]  /*1260*/  IMAD.HI.U32 R22, R11.reuse, R6, RZ ;  /* 0x000000060b167227 */ /* 0x040fe200078e00ff */
[-C--:B------:R-:W-:Y:S02]  /*1270*/  @P2 SHF.R.U32.HI R13, RZ, R7.reuse, R18 ;  /* 0x00000007ff0d2219 */ /* 0x080fe40000011612 */
[-C--:B-1----:R-:W-:Y:S02]  /*1280*/  @P1 SHF.R.U32.HI R16, RZ, R12.reuse, R15 ;  /* 0x0000000cff101219 */ /* 0x082fe4000001160f */
[----:B------:R-:W-:Y:S02]  /*1290*/  SHF.R.U32.HI R5, RZ, R12, R5 ;  /* 0x0000000cff057219 */ /* 0x000fe40000011605 */
[----:B------:R-:W-:Y:S02]  /*12a0*/  SHF.R.U32.HI R22, RZ, R7, R22 ;  /* 0x00000007ff167219 */ /* 0x000fe40000011616 */
[----:B------:R-:W-:Y:S01]  /*12b0*/  SEL R5, R20, R5, !P1 ;  /* 0x0000000514057207 */ /* 0x000fe20004800000 */
[----:B--2---:R-:W-:Y:S01]  /*12c0*/  IMAD.HI.U32 R18, R16, R2, RZ ;  /* 0x0000000210127227 */ /* 0x004fe200078e00ff */
[----:B------:R-:W-:-:S02]  /*12d0*/  SEL R21, R11, R22, !P2 ;  /* 0x000000160b157207 */ /* 0x000fc40005000000 */
[----:B------:R-:W-:Y:S01]  /*12e0*/  IADD3 R7, PT, PT, -R5, RZ, RZ ;  /* 0x000000ff05077210 */ /* 0x000fe20007ffe1ff */
[----:B------:R-:W-:Y:S01]  /*12f0*/  IMAD.HI.U32 R6, R13, R2, RZ ;  /* 0x000000020d067227 */ /* 0x000fe200078e00ff */
[----:B------:R-:W-:-:S03]  /*1300*/  @P0 SHF.R.U32.HI R16, RZ, R3, R18 ;  /* 0x00000003ff100219 */ /* 0x000fc60000011612 */
[----:B------:R-:W-:Y:S01]  /*1310*/  IMAD R7, R4, R7, R20 ;  /* 0x0000000704077224 */ /* 0x000fe200078e0214 */
[----:B------:R-:W-:Y:S01]  /*1320*/  @P0 SHF.R.U32.HI R13, RZ, R3, R6 ;  /* 0x00000003ff0d0219 */ /* 0x000fe20000011606 */
[----:B------:R-:W-:-:S04]  /*1330*/  IMAD R16, R16, R9, RZ ;  /* 0x0000000910107224 */ /* 0x000fc800078e02ff */
[----:B------:R-:W-:Y:S01]  /*1340*/  IMAD R6, R13, R9, RZ ;  /* 0x000000090d067224 */ /* 0x000fe200078e02ff */
[----:B------:R-:W-:-:S04]  /*1350*/  ISETP.GE.AND P1, PT, R5, R16, PT ;  /* 0x000000100500720c */ /* 0x000fc80003f26270 */
[----:B------:R-:W-:Y:S01]  /*1360*/  ISETP.GE.OR P1, PT, R21, R6, P1 ;  /* 0x000000061500720c */ /* 0x000fe20000f26670 */
[----:B------:R-:W-:-:S05]  /*1370*/  IMAD.HI.U32 R6, R5, R2, RZ ;  /* 0x0000000205067227 */ /* 0x000fca00078e00ff */
[----:B------:R-:W-:-:S04]  /*1380*/  SHF.R.U32.HI R6, RZ, R3, R6 ;  /* 0x00000003ff067219 */ /* 0x000fc80000011606 */
[----:B------:R-:W-:-:S03]  /*1390*/  SEL R6, R5, R6, !P0 ;  /* 0x0000000605067207 */ /* 0x000fc60004000000 */
[----:B------:R-:W-:Y:S01]  /*13a0*/  @!P1 IMAD.HI.U32 R12, R21, R2, RZ ;  /* 0x00000002150c9227 */ /* 0x000fe200078e00ff */
[----:B------:R-:W-:-:S04]  /*13b0*/  IADD3 R2, PT, PT, -R6, RZ, RZ ;  /* 0x000000ff06027210 */ /* 0x000fc80007ffe1ff */
[----:B------:R-:W-:Y:S01]  /*13c0*/  @!P1 SHF.R.U32.HI R12, RZ, R3, R12 ;  /* 0x00000003ff0c9219 */ /* 0x000fe2000001160c */
[----:B------:R-:W-:-:S03]  /*13d0*/  IMAD R2, R9, R2, R5 ;  /* 0x0000000209027224 */ /* 0x000fc600078e0205 */
[----:B------:R-:W-:-:S05]  /*13e0*/  @!P1 SEL R3, R21, R12, !P0 ;  /* 0x0000000c15039207 */ /* 0x000fca0004000000 */
[--C-:B------:R-:W-:Y:S02]  /*13f0*/  @!P1 IMAD.IADD R6, R6, 0x1, -R3.reuse ;  /* 0x0000000106069824 */ /* 0x100fe400078e0a03 */
[----:B------:R-:W-:Y:S01]  /*1400*/  @!P1 IMAD R3, R2, R13, R3 ;  /* 0x0000000d02039224 */ /* 0x000fe200078e0203 */
[----:B------:R-:W-:Y:S01]  /*1410*/  IADD3 R2, PT, PT, -R21, RZ, RZ ;  /* 0x000000ff15027210 */ /* 0x000fe20007ffe1ff */
[----:B------:R-:W-:Y:S02]  /*1420*/  @!P1 IMAD R5, R6, R9, R21 ;  /* 0x0000000906059224 */ /* 0x000fe400078e0215 */
[----:B------:R-:W-:Y:S02]  /*1430*/  @!P1 IMAD.MOV.U32 R21, RZ, RZ, R3 ;  /* 0x000000ffff159224 */ /* 0x000fe400078e0003 */
[----:B------:R-:W-:Y:S02]  /*1440*/  IMAD R2, R14, R2, R11 ;  /* 0x000000020e027224 */ /* 0x000fe400078e020b */
[----:B------:R-:W-:-:S02]  /*1450*/  IMAD R20, R5, R4, R7 ;  /* 0x0000000405147224 */ /* 0x000fc400078e0207 */
[----:B------:R-:W-:Y:S02]  /*1460*/  IMAD R21, R21, R14, R2 ;  /* 0x0000000e15157224 */ /* 0x000fe400078e0202 */
.L_x_18:
[----:B------:R-:W-:Y:S05]  /*1470*/  BRA.U UP3, `(.L_x_19) ;  /* 0x0000000103407547 */ /* 0x000fea000b800000 */
[----:B------:R-:W1:Y:S08]  /*1480*/  LDC.64 R4, c[0x0][0xb10] ;  /* 0x0002c400ff047b82 */ /* 0x000e700000000a00 */
[----:B------:R-:W2:Y:S08]  /*1490*/  LDC.64 R2, c[0x0][0xb18] ;  /* 0x0002c600ff027b82 */ /* 0x000eb00000000a00 */
[----:B------:R-:W3:Y:S08]  /*14a0*/  LDC R6, c[0x0][0xb20] ;  /* 0x0002c800ff067b82 */ /* 0x000ef00000000800 */
[----:B------:R-:W4:Y:S01]  /*14b0*/  LDC R12, c[0x0][0xb0c] ;  /* 0x0002c300ff0c7b82 */ /* 0x000f220000000800 */
[----:B-1----:R-:W-:-:S05]  /*14c0*/  IMAD.HI.U32 R4, R21, R4, RZ ;  /* 0x0000000415047227 */ /* 0x002fca00078e00ff */
[----:B------:R-:W-:Y:S01]  /*14d0*/  SHF.R.U32.HI R4, RZ, R5, R4 ;  /* 0x00000005ff047219 */ /* 0x000fe20000011604 */
[----:B--2---:R-:W-:Y:S01]  /*14e0*/  IMAD.HI.U32 R3, R20, R3, RZ ;  /* 0x0000000314037227 */ /* 0x004fe200078e00ff */
[----:B------:R-:W-:-:S04]  /*14f0*/  ISETP.NE.AND P0, PT, R2, 0x1, PT ;  /* 0x000000010200780c */ /* 0x000fc80003f05270 */
[----:B---3--:R-:W-:-:S04]  /*1500*/  SHF.R.U32.HI R3, RZ, R6, R3 ;  /* 0x00000006ff037219 */ /* 0x008fc80000011603 */
[----:B------:R-:W-:Y:S02]  /*1510*/  SEL R3, R20, R3, !P0 ;  /* 0x0000000314037207 */ /* 0x000fe40004000000 */
[----:B----4-:R-:W-:-:S04]  /*1520*/  ISETP.NE.AND P1, PT, R12, 0x1, PT ;  /* 0x000000010c00780c */ /* 0x010fc80003f25270 */
[----:B------:R-:W-:-:S05]  /*1530*/  SEL R6, R21, R4, !P1 ;  /* 0x0000000415067207 */ /* 0x000fca0004800000 */
[----:B------:R-:W-:Y:S02]  /*1540*/  IMAD.IADD R4, R3, 0x1, -R6 ;  /* 0x0000000103047824 */ /* 0x000fe400078e0a06 */
[----:B------:R-:W-:Y:S02]  /*1550*/  IMAD.IADD R3, R6, 0x1, -R3 ;  /* 0x0000000106037824 */ /* 0x000fe400078e0a03 */
[----:B------:R-:W-:Y:S02]  /*1560*/  IMAD R21, R4, R12, R21 ;  /* 0x0000000c04157224 */ /* 0x000fe400078e0215 */
[----:B------:R-:W-:Y:S02]  /*1570*/  IMAD R20, R3, R2, R20 ;  /* 0x0000000203147224 */ /* 0x000fe400078e0214 */
.L_x_19:
[----:B------:R-:W-:Y:S05]  /*1580*/  BRA.U !UP1, `(.L_x_20) ;  /* 0x00000001090c7547 */ /* 0x000fea000b800000 */
[----:B------:R-:W-:Y:S01]  /*1590*/  UCGABAR_WAIT ;  /* 0x0000000000007dc7 */ /* 0x000fe20008000000 */
[----:B------:R-:W-:Y:S01]  /*15a0*/  CCTL.IVALL ;  /* 0x00000000ff00798f */ /* 0x000fe20002000000 */
[----:B------:R-:W-:Y:S05]  /*15b0*/  BRA `(.L_x_21) ;  /* 0x0000000000047947 */ /* 0x000fea0003800000 */
.L_x_20:
[----:B------:R-:W-:Y:S06]  /*15c0*/  BAR.SYNC.DEFER_BLOCKING 0x0 ;  /* 0x0000000000007b1d */ /* 0x000fec0000010000 */
.L_x_21:
[----:B------:R-:W-:Y:S05]  /*15d0*/  BRA.U UP2, `(.L_x_22) ;  /* 0x0000001502147547 */ /* 0x000fea000b800000 */
[----:B------:R-:W1:Y:S01]  /*15e0*/  LDCU UR4, c[0x0][0x38c] ;  /* 0x00007180ff0477ac */ /* 0x000e620008000800 */
[----:B------:R-:W2:Y:S01]  /*15f0*/  LDC R9, c[0x0][0x370] ;  /* 0x0000dc00ff097b82 */ /* 0x000ea20000000800 */
[----:B------:R-:W-:Y:S01]  /*1600*/  IMAD.SHL.U32 R16, R11, 0x40, RZ ;  /* 0x000000400b107824 */ /* 0x000fe200078e00ff */
[----:B------:R-:W-:Y:S01]  /*1610*/  PLOP3.LUT P1, PT, PT, PT, UP5, 0x80, 0x8 ;  /* 0x000000000008781c */ /* 0x000fe20003f2f058 */
[----:B------:R-:W-:Y:S01]  /*1620*/  HFMA2 R12, -RZ, RZ, 0, 0 ;  /* 0x00000000ff0c7431 */ /* 0x000fe200000001ff */
[----:B------:R-:W-:Y:S01]  /*1630*/  UISETP.NE.AND UP1, UPT, UR10, URZ, UPT ;  /* 0x000000ff0a00728c */ /* 0x000fe2000bf25270 */
[----:B------:R-:W-:Y:S01]  /*1640*/  ISETP.NE.AND P4, PT, R10, RZ, P5 ;  /* 0x000000ff0a00720c */ /* 0x000fe20002f85270 */
[----:B------:R-:W-:Y:S01]  /*1650*/  IMAD.MOV.U32 R15, RZ, RZ, 0x1 ;  /* 0x00000001ff0f7424 */ /* 0x000fe200078e00ff */
[----:B------:R-:W-:Y:S01]  /*1660*/  PLOP3.LUT P1, PT, P1, PT, PT, 0x8, 0x80 ;  /* 0x000000000080781c */ /* 0x000fe20000f2e170 */
[----:B------:R-:W3:Y:S01]  /*1670*/  LDC R0, c[0x0][0x374] ;  /* 0x0000dd00ff007b82 */ /* 0x000ee20000000800 */
[----:B------:R-:W-:Y:S01]  /*1680*/  IMAD.MOV.U32 R14, RZ, RZ, RZ ;  /* 0x000000ffff0e7224 */ /* 0x000fe200078e00ff */
[----:B------:R-:W-:Y:S01]  /*1690*/  MOV R8, 0x1 ;  /* 0x0000000100087802 */ /* 0x000fe20000000f00 */
[----:B------:R-:W-:Y:S01]  /*16a0*/  IMAD.MOV.U32 R10, RZ, RZ, RZ ;  /* 0x000000ffff0a7224 */ /* 0x000fe200078e00ff */
[----:B------:R-:W-:Y:S01]  /*16b0*/  LOP3.LUT R16, R16, 0x40, RZ, 0xc0, !PT ;  /* 0x0000004010107812 */ /* 0x000fe200078ec0ff */
[----:B------:R-:W4:Y:S01]  /*16c0*/  LDCU.64 UR14, c[0x0][0x348] ;  /* 0x00006900ff0e77ac */ /* 0x000f220008000a00 */
[----:B-1----:R-:W-:-:S02]  /*16d0*/  UIADD3 UR5, UPT, UPT, UR4, 0x3f, URZ ;  /* 0x0000003f04057890 */ /* 0x002fc4000fffe0ff */
[----:B------:R-:W-:Y:S02]  /*16e0*/  USEL UR22, UR6, 0x2, UP1 ;  /* 0x0000000206167887 */ /* 0x000fe40008800000 */
[----:B------:R-:W-:Y:S01]  /*16f0*/  USHF.R.S32.HI UR7, URZ, 0x1f, UR5 ;  /* 0x0000001fff077899 */ /* 0x000fe20008011405 */
[----:B------:R-:W-:-:S03]  /*1700*/  UMOV UR23, URZ ;  /* 0x000000ff00177c82 */ /* 0x000fc60008000000 */
[----:B------:R-:W-:Y:S02]  /*1710*/  ULEA.HI UR7, UR7, UR5, URZ, 0x6 ;  /* 0x0000000507077291 */ /* 0x000fe4000f8f30ff */
[----:B------:R-:W-:Y:S02]  /*1720*/  UIADD3 UR5, UPT, UPT, UR4, -0x1, URZ ;  /* 0xffffffff04057890 */ /* 0x000fe4000fffe0ff */
[----:B------:R-:W-:Y:S02]  /*1730*/  USHF.R.S32.HI UR7, URZ, 0x6, UR7 ;  /* 0x00000006ff077899 */ /* 0x000fe40008011407 */
[----:B------:R-:W-:Y:S02]  /*1740*/  UISETP.GE.U32.AND UP2, UPT, UR5, -0x7f, UPT ;  /* 0xffffff810500788c */ /* 0x000fe4000bf46070 */
[----:B------:R-:W-:Y:S02]  /*1750*/  UISETP.LT.U32.AND UP0, UPT, UR7, 0x7, UPT ;  /* 0x000000070700788c */ /* 0x000fe4000bf01070 */
[----:B------:R-:W-:-:S02]  /*1760*/  UIADD3 UR4, UPT, UPT, UR4, 0x7e, URZ ;  /* 0x0000007e04047890 */ /* 0x000fc4000fffe0ff */
[----:B------:R-:W-:-:S04]  /*1770*/  USEL UR5, UR7, 0x7, UP0 ;  /* 0x0000000707057887 */ /* 0x000fc80008000000 */
[----:B------:R-:W-:Y:S02]  /*1780*/  UIADD3 UR21, UPT, UPT, UR5, -0x1, URZ ;  /* 0xffffffff05157890 */ /* 0x000fe4000fffe0ff */
[----:B------:R-:W-:Y:S02]  /*1790*/  @UP2 UIADD3 UR21, UPT, UPT, UR5, URZ, URZ ;  /* 0x000000ff05152290 */ /* 0x000fe4000fffe0ff */
[----:B------:R-:W-:Y:S02]  /*17a0*/  UIADD3 UR24, UPT, UPT, UR7, -UR5, URZ ;  /* 0x8000000507187290 */ /* 0x000fe4000fffe0ff */
[----:B------:R-:W-:Y:S02]  /*17b0*/  UIADD3 UR13, UPT, UPT, UR21, 0x1, URZ ;  /* 0x00000001150d7890 */ /* 0x000fe4000fffe0ff */
[----:B--2-4-:R-:W-:-:S12]  /*17c0*/  UIADD3 UR21, UPT, UPT, -UR21, URZ, URZ ;  /* 0x000000ff15157290 */ /* 0x014fd8000fffe1ff */
.L_x_42:
[----:B------:R-:W-:Y:S01]  /*17d0*/  UISETP.NE.AND UP0, UPT, UR37, URZ, UPT ;  /* 0x000000ff2500728c */ /* 0x000fe2000bf05270 */
[----:B------:R-:W1:Y:S08]  /*17e0*/  S2UR UR37, SR_CgaCtaId ;  /* 0x00000000002579c3 */ /* 0x000e700000008800 */
[----:B------:R-:W-:Y:S05]  /*17f0*/  BRA.U UP0, `(.L_x_23) ;  /* 0x0000000100347547 */ /* 0x000fea000b800000 */
[----:B------:R-:W2:Y:S01]  /*1800*/  S2R R2, SR_CgaCtaId ;  /* 0x0000000000027919 */ /* 0x000ea20000008800 */
[----:B------:R-:W-:-:S04]  /*1810*/  MOV R3, 0x400 ;  /* 0x0000040000037802 */ /* 0x000fc80000000f00 */
[----:B--2---:R-:W-:Y:S02]  /*1820*/  LEA R3, R2, R3, 0x18 ;  /* 0x0000000302037211 */ /* 0x004fe400078ec0ff */
[----:B------:R-:W-:-:S03]  /*1830*/  SHF.L.U32 R2, R8, 0x1f, RZ ;  /* 0x0000001f08027819 */ /* 0x000fc600000006ff */
[----:B------:R-:W-:-:S04]  /*1840*/  IMAD R3, R10, 0x8, R3 ;  /* 0x000000080a037824 */ /* 0x000fc800078e0203 */
[----:B------:R-:W2:Y:S02]  /*1850*/  SYNCS.PHASECHK.TRANS64.TRYWAIT P0, [R3+URZ+0x130], R2 ;  /* 0x00013002030075a7 */ /* 0x000ea400080011ff */
[----:B--2---:R-:W-:Y:S05]  /*1860*/  @!P0 BRA `(.L_x_24) ;  /* 0x00000070006c8947 */ /* 0x004fea0003800000 */
.L_x_152:
[----:B------:R-:W-:Y:S01]  /*1870*/  VIADD R10, R10, 0x1 ;  /* 0x000000010a0a7836 */ /* 0x000fe20000000000 */
[----:B------:R2:W-:Y:S04]  /*1880*/  SYNCS.ARRIVE.TRANS64.A1T0 RZ, [R3+URZ+0x120], RZ ;  /* 0x000120ff03ff79a7 */ /* 0x0005e800081000ff */
[----:B------:R-:W-:-:S04]  /*1890*/  ISETP.NE.AND P0, PT, R10, 0x2, PT ;  /* 0x000000020a00780c */ /* 0x000fc80003f05270 */
[----:B------:R-:W-:Y:S02]  /*18a0*/  SEL R10, R10, RZ, P0 ;  /* 0x000000ff0a0a7207 */ /* 0x000fe40000000000 */
[----:B--2---:R-:W-:-:S04]  /*18b0*/  SEL R3, RZ, 0x1, P0 ;  /* 0x00000001ff037807 */ /* 0x004fc80000000000 */
[----:B------:R-:W-:-:S07]  /*18c0*/  LOP3.LUT R8, R8, R3, RZ, 0x3c, !PT ;  /* 0x0000000308087212 */ /* 0x000fce00078e3cff */
.L_x_23:
[----:B------:R-:W-:Y:S01]  /*18d0*/  UMOV UR6, 0x400 ;  /* 0x0000040000067882 */ /* 0x000fe20000000000 */
[----:B------:R-:W-:Y:S01]  /*18e0*/  LEA.HI R3, R21, R21, RZ, 0x1 ;  /* 0x0000001515037211 */ /* 0x000fe200078f08ff */
[----:B-1----:R-:W-:Y:S01]  /*18f0*/  ULEA UR6, UR37, UR6, 0x18 ;  /* 0x0000000625067291 */ /* 0x002fe2000f8ec0ff */
[----:B------:R-:W-:Y:S01]  /*1900*/  SHF.L.U32 R2, R15, 0x1f, RZ ;  /* 0x0000001f0f027819 */ /* 0x000fe200000006ff */
[----:B------:R-:W-:Y:S01]  /*1910*/  UISETP.GE.U32.AND UP0, UPT, UR4, 0x7f, UPT ;  /* 0x0000007f0400788c */ /* 0x000fe2000bf06070 */
[C---:B------:R-:W-:Y:S01]  /*1920*/  R2UR UR9, R16.reuse ;  /* 0x00000000100972ca */ /* 0x040fe200000e0000 */
[----:B------:R-:W-:Y:S01]  /*1930*/  ULEA UR8, UR23, UR6, 0x3 ;  /* 0x0000000617087291 */ /* 0x000fe2000f8e18ff */
[----:B------:R-:W-:Y:S01]  /*1940*/  IMAD.SHL.U32 R3, R3, 0x40, RZ ;  /* 0x0000004003037824 */ /* 0x000fe200078e00ff */
[----:B------:R-:W-:Y:S01]  /*1950*/  R2UR UR11, R16 ;  /* 0x00000000100b72ca */ /* 0x000fe200000e0000 */
[----:B------:R-:W-:-:S03]  /*1960*/  UMOV UR25, URZ ;  /* 0x000000ff00197c82 */ /* 0x000fc60008000000 */
[----:B------:R-:W-:-:S03]  /*1970*/  R2UR UR35, R3 ;  /* 0x00000000032372ca */ /* 0x000fc600000e0000 */
[----:B------:R1:W2:Y:S01]  /*1980*/  SYNCS.PHASECHK.TRANS64.TRYWAIT P0, [UR8+0x38], R2 ;  /* 0x00003802ff0075a7 */ /* 0x0002a20008001108 */
[----:B------:R-:W-:-:S09]  /*1990*/  R2UR UR8, R20 ;  /* 0x00000000140872ca */ /* 0x000fd200000e0000 */
[----:B------:R-:W-:-:S04]  /*19a0*/  ULOP3.LUT UR35, UR9, 0xffffff80, UR35, 0xf8, !UPT ;  /* 0xffffff8009237892 */ /* 0x000fc8000f8ef823 */
[----:B------:R-:W-:Y:S01]  /*19b0*/  ULEA UR11, UR8, UR11, 0x7 ;  /* 0x0000000b080b7291 */ /* 0x000fe2000f8e38ff */
[----:B------:R-:W-:Y:S11]  /*19c0*/  BRA.U !UP0, `(.L_x_25) ;  /* 0x0000000108bc7547 */ /* 0x000ff6000b800000 */
[----:B------:R-:W-:Y:S01]  /*19d0*/  UMOV UR16, UR21 ;  /* 0x0000001500107c82 */ /* 0x000fe20008000000 */
[----:B------:R-:W-:Y:S01]  /*19e0*/  UMOV UR17, UR23 ;  /* 0x0000001700117c82 */ /* 0x000fe20008000000 */
[----:B------:R-:W-:-:S05]  /*19f0*/  UMOV UR34, URZ ;  /* 0x000000ff00227c82 */ /* 0x000fca0008000000 */
.L_x_31:
[----:B------:R-:W-:Y:S01]  /*1a00*/  ULEA UR33, UR17, UR6, 0x3 ;  /* 0x0000000611217291 */ /* 0x000fe2000f8e18ff */
[----:B------:R-:W-:Y:S01]  /*1a10*/  @P5 MOV R3, 0x8000 ;  /* 0x0000800000035802 */ /* 0x000fe20000000f00 */
[----:B-12-4-:R-:W-:Y:S10]  /*1a20*/  @P0 BRA `(.L_x_26) ;  /* 0x00000000000c0947 */ /* 0x016ff40003800000 */
[----:B------:R-:W-:-:S04]  /*1a30*/  SHF.L.U32 R5, R15, 0x1f, RZ ;  /* 0x0000001f0f057819 */ /* 0x000fc800000006ff */
[----:B------:R-:W2:Y:S02]  /*1a40*/  SYNCS.PHASECHK.TRANS64.TRYWAIT P0, [UR33+0x38], R5 ;  /* 0x00003805ff0075a7 */ /* 0x000ea40008001121 */
[----:B--2---:R-:W-:Y:S05]  /*1a50*/  @!P0 BRA `(.L_x_27) ;  /* 0x0000007000048947 */ /* 0x004fea0003800000 */
.L_x_26:
[----:B------:R2:W-:Y:S01]  /*1a60*/  @P5 SYNCS.ARRIVE.TRANS64 RZ, [UR33], R3 ;  /* 0x00000003ffff59a7 */ /* 0x0005e20008000021 */
[----:B------:R-:W-:Y:S02]  /*1a70*/  ULOP3.LUT UR8, UR22, 0x2, URZ, 0xfc, !UPT ;  /* 0x0000000216087892 */ /* 0x000fe4000f8efcff */
[----:B------:R-:W-:Y:S02]  /*1a80*/  UIADD3 UR16, UPT, UPT, UR16, 0x1, URZ ;  /* 0x0000000110107890 */ /* 0x000fe4000fffe0ff */
[----:B------:R-:W-:Y:S02]  /*1a90*/  UISETP.NE.AND UP0, UPT, UR8, 0x2, UPT ;  /* 0x000000020800788c */ /* 0x000fe4000bf05270 */
[----:B------:R-:W-:-:S07]  /*1aa0*/  UISETP.NE.AND UP2, UPT, UR16, 0x1, UPT ;  /* 0x000000011000788c */ /* 0x000fce000bf45270 */
[----:B------:R-:W-:Y:S05]  /*1ab0*/  BRA.U UP0, `(.L_x_28) ;  /* 0x0000000100047547 */ /* 0x000fea000b800000 */
[----:B------:R-:W-:Y:S05]  /*1ac0*/  BPT.TRAP 0x1 ;  /* 0x000000040000795c */ /* 0x000fea0000300000 */
.L_x_28:
[----:B------:R-:W-:Y:S04]  /*1ad0*/  BSSY.RECONVERGENT B0, `(.L_x_29) ;  /* 0x0000003000007945 */ /* 0x000fe80003800200 */
[----:B------:R-:W-:Y:S05]  /*1ae0*/  @!P4 BRA `(.L_x_30) ;  /* 0x000000000004c947 */ /* 0x000fea0003800000 */
[----:B------:R-:W-:Y:S05]  /*1af0*/  BPT.TRAP 0x1 ;  /* 0x000000040000795c */ /* 0x000fea0000300000 */
.L_x_30:
[----:B------:R-:W-:Y:S05]  /*1b00*/  BSYNC.RECONVERGENT B0 ;  /* 0x0000000000007941 */ /* 0x000fea0003800200 */
.L_x_29:
[----:B------:R-:W-:Y:S02]  /*1b10*/  UIADD3 UR23, UPT, UPT, UR17, 0x1, URZ ;  /* 0x0000000111177890 */ /* 0x000fe4000fffe0ff */
[----:B------:R-:W-:Y:S02]  /*1b20*/  UIADD3 UR28, UP1, UPT, UR14, 0x80, URZ ;  /* 0x000000800e1c7890 */ /* 0x000fe4000ff3e0ff */
[----:B------:R-:W-:Y:S02]  /*1b30*/  UISETP.NE.AND UP0, UPT, UR23, 0x7, UPT ;  /* 0x000000071700788c */ /* 0x000fe4000bf05270 */
[----:B------:R-:W-:Y:S02]  /*1b40*/  ULOP3.LUT UR33, UR33, 0xfefffff8, URZ, 0xc0, !UPT ;  /* 0xfefffff821217892 */ /* 0x000fe4000f8ec0ff */
[----:B------:R-:W-:Y:S02]  /*1b50*/  USEL UR9, URZ, 0x1, UP0 ;  /* 0x00000001ff097887 */ /* 0x000fe40008000000 */
[----:B------:R-:W-:-:S02]  /*1b60*/  USEL UR23, UR23, URZ, UP0 ;  /* 0x000000ff17177287 */ /* 0x000fc40008000000 */
[----:B------:R-:W-:Y:S02]  /*1b70*/  UIADD3 UR26, UP0, UPT, UR14, 0x180, URZ ;  /* 0x000001800e1a7890 */ /* 0x000fe4000ff1e0ff */
[----:B------:R-:W-:Y:S01]  /*1b80*/  ULEA UR8, UR23, UR6, 0x3 ;  /* 0x0000000617087291 */ /* 0x000fe2000f8e18ff */
[----:B------:R-:W-:Y:S01]  /*1b90*/  LOP3.LUT R15, R15, UR9, RZ, 0x3c, !PT ;  /* 0x000000090f0f7c12 */ /* 0x000fe2000f8e3cff */
[----:B------:R-:W-:Y:S02]  /*1ba0*/  UIADD3.X UR29, UPT, UPT, URZ, UR15, URZ, UP1, !UPT ;  /* 0x0000000fff1d7290 */ /* 0x000fe40008ffe4ff */
[----:B------:R-:W-:Y:S01]  /*1bb0*/  UIADD3.X UR27, UPT, UPT, URZ, UR15, URZ, UP0, !UPT ;  /* 0x0000000fff1b7290 */ /* 0x000fe200087fe4ff */
[----:B-1----:R-:W-:Y:S01]  /*1bc0*/  SHF.L.U32 R2, R15, 0x1f, RZ ;  /* 0x0000001f0f027819 */ /* 0x002fe200000006ff */
[----:B------:R-:W-:Y:S01]  /*1bd0*/  UMOV UR18, 0x0 ;  /* 0x0000000000127882 */ /* 0x000fe20000000000 */
[----:B------:R-:W-:Y:S01]  /*1be0*/  UMOV UR19, 0x10000000 ;  /* 0x1000000000137882 */ /* 0x000fe20000000000 */
[----:B------:R-:W-:Y:S01]  /*1bf0*/  UMOV UR10, UR34 ;  /* 0x00000022000a7c82 */ /* 0x000fe20008000000 */
[----:B------:R4:W1:Y:S01]  /*1c00*/  SYNCS.PHASECHK.TRANS64.TRYWAIT P0, [UR8+0x38], R2 ;  /* 0x00003802ff0075a7 */ /* 0x0008620008001108 */
[----:B------:R-:W-:Y:S01]  /*1c10*/  ULEA UR8, UR17, UR6, 0xd ;  /* 0x0000000611087291 */ /* 0x000fe2000f8e68ff */
[----:B------:R-:W-:Y:S01]  /*1c20*/  UMOV UR12, UR36 ;  /* 0x00000024000c7c82 */ /* 0x000fe20008000000 */
[----:B------:R-:W-:-:S02]  /*1c30*/  UMOV UR9, UR33 ;  /* 0x0000002100097c82 */ /* 0x000fc40008000000 */
[----:B------:R-:W-:Y:S02]  /*1c40*/  UIADD3 UR32, UPT, UPT, UR8, 0x4300, URZ ;  /* 0x0000430008207890 */ /* 0x000fe4000fffe0ff */
[----:B------:R-:W-:Y:S01]  /*1c50*/  UIADD3 UR8, UPT, UPT, UR8, 0x12300, URZ ;  /* 0x0001230008087890 */ /* 0x000fe2000fffe0ff */
[----:B------:R-:W-:Y:S01]  /*1c60*/  UMOV UR25, UR13 ;  /* 0x0000000d00197c82 */ /* 0x000fe20008000000 */
[----:B------:R-:W-:-:S05]  /*1c70*/  UMOV UR17, UR23 ;  /* 0x0000001700117c82 */ /* 0x000fca0008000000 */
[----:B------:R2:W-:Y:S02]  /*1c80*/  UTMALDG.3D.2CTA [UR32], [UR28], desc[UR18] ;  /* 0x000012201c0075b4 */ /* 0x0005e40008211000 */
[----:B------:R4:W-:Y:S01]  /*1c90*/  UTMALDG.3D.2CTA [UR8], [UR26], desc[UR18] ;  /* 0x000012081a0075b4 */ /* 0x0009e20008211000 */
[----:B--2---:R-:W-:Y:S01]  /*1ca0*/  UIADD3 UR34, UPT, UPT, UR34, 0x40, URZ ;  /* 0x0000004022227890 */ /* 0x004fe2000fffe0ff */
[----:B------:R-:W-:Y:S11]  /*1cb0*/  BRA.U UP2, `(.L_x_31) ;  /* 0xfffffffd02507547 */ /* 0x000ff6000b83ffff */
.L_x_25:
[----:B----4-:R-:W-:Y:S01]  /*1cc0*/  ULEA UR8, UR23, UR6, 0x3 ;  /* 0x0000000617087291 */ /* 0x010fe2000f8e18ff */
[----:B-1----:R-:W-:Y:S01]  /*1cd0*/  SHF.L.U32 R2, R15, 0x1f, RZ ;  /* 0x0000001f0f027819 */ /* 0x002fe200000006ff */
[----:B------:R-:W-:Y:S01]  /*1ce0*/  @!P1 SYNCS.ARRIVE.TRANS64.A1T0 RZ, [UR6+0xb8], RZ ;  /* 0x0000b8ffffff99a7 */ /* 0x000fe20008100006 */
[----:B------:R-:W-:-:S06]  /*1cf0*/  UISETP.GT.AND UP0, UPT, UR7, UR5, UPT ;  /* 0x000000050700728c */ /* 0x000fcc000bf04270 */
[----:B--2---:R1:W2:Y:S03]  /*1d00*/  SYNCS.PHASECHK.TRANS64.TRYWAIT P0, [UR8+0x38], R2 ;  /* 0x00003802ff0075a7 */ /* 0x0042a60008001108 */
[----:B------:R-:W-:Y:S05]  /*1d10*/  BRA.U !UP0, `(.L_x_32) ;  /* 0x0000000108bc7547 */ /* 0x000fea000b800000 */
[----:B------:R-:W-:Y:S01]  /*1d20*/  UIADD3 UR26, UPT, UPT, UR24, UR25, URZ ;  /* 0x00000019181a7290 */ /* 0x000fe2000fffe0ff */
[----:B------:R-:W-:-:S11]  /*1d30*/  UMOV UR27, UR23 ;  /* 0x00000017001b7c82 */ /* 0x000fd60008000000 */
.L_x_38:
[----:B------:R-:W-:Y:S01]  /*1d40*/  ULEA UR17, UR27, UR6, 0x3 ;  /* 0x000000061b117291 */ /* 0x000fe2000f8e18ff */
[----:B--2---:R-:W-:Y:S01]  /*1d50*/  @P5 MOV R3, 0x8000 ;  /* 0x0000800000035802 */ /* 0x004fe20000000f00 */
[----:B-12---:R-:W-:Y:S10]  /*1d60*/  @P0 BRA `(.L_x_33) ;  /* 0x00000000000c0947 */ /* 0x006ff40003800000 */
[----:B------:R-:W-:-:S04]  /*1d70*/  SHF.L.U32 R5, R15, 0x1f, RZ ;  /* 0x0000001f0f057819 */ /* 0x000fc800000006ff */
[----:B------:R-:W2:Y:S02]  /*1d80*/  SYNCS.PHASECHK.TRANS64.TRYWAIT P0, [UR17+0x38], R5 ;  /* 0x00003805ff0075a7 */ /* 0x000ea40008001111 */
[----:B--2---:R-:W-:Y:S05]  /*1d90*/  @!P0 BRA `(.L_x_34) ;  /* 0x0000006c004c8947 */ /* 0x004fea0003800000 */
.L_x_33:
[----:B------:R2:W-:Y:S01]  /*1da0*/  @P5 SYNCS.ARRIVE.TRANS64 RZ, [UR17], R3 ;  /* 0x00000003ffff59a7 */ /* 0x0005e20008000011 */
[----:B------:R-:W-:-:S04]  /*1db0*/  ULOP3.LUT UR8, UR22, 0x2, URZ, 0xfc, !UPT ;  /* 0x0000000216087892 */ /* 0x000fc8000f8efcff */
[----:B------:R-:W-:-:S09]  /*1dc0*/  UISETP.NE.AND UP0, UPT, UR8, 0x2, UPT ;  /* 0x000000020800788c */ /* 0x000fd2000bf05270 */
[----:B------:R-:W-:Y:S05]  /*1dd0*/  BRA.U UP0, `(.L_x_35) ;  /* 0x0000000100047547 */ /* 0x000fea000b800000 */
[----:B------:R-:W-:Y:S05]  /*1de0*/  BPT.TRAP 0x1 ;  /* 0x000000040000795c */ /* 0x000fea0000300000 */
.L_x_35:
[----:B------:R-:W-:Y:S04]  /*1df0*/  BSSY.RECONVERGENT B0, `(.L_x_36) ;  /* 0x0000003000007945 */ /* 0x000fe80003800200 */
[----:B------:R-:W-:Y:S05]  /*1e00*/  @!P4 BRA `(.L_x_37) ;  /* 0x000000000004c947 */ /* 0x000fea0003800000 */
[----:B------:R-:W-:Y:S05]  /*1e10*/  BPT.TRAP 0x1 ;  /* 0x000000040000795c */ /* 0x000fea0000300000 */
.L_x_37:
[----:B------:R-:W-:Y:S05]  /*1e20*/  BSYNC.RECONVERGENT B0 ;  /* 0x0000000000007941 */ /* 0x000fea0003800200 */
.L_x_36:
[----:B------:R-:W-:Y:S02]  /*1e30*/  UIADD3 UR23, UPT, UPT, UR27, 0x1, URZ ;  /* 0x000000011b177890 */ /* 0x000fe4000fffe0ff */
[----:B------:R-:W-:Y:S02]  /*1e40*/  UIADD3 UR32, UP1, UPT, UR14, 0x80, URZ ;  /* 0x000000800e207890 */ /* 0x000fe4000ff3e0ff */
[----:B------:R-:W-:Y:S02]  /*1e50*/  UISETP.NE.AND UP0, UPT, UR23, 0x7, UPT ;  /* 0x000000071700788c */ /* 0x000fe4000bf05270 */
[----:B------:R-:W-:Y:S02]  /*1e60*/  USHF.L.U32 UR18, UR25, 0x6, URZ ;  /* 0x0000000619127899 */ /* 0x000fe400080006ff */
[----:B------:R-:W-:Y:S02]  /*1e70*/  USEL UR9, URZ, 0x1, UP0 ;  /* 0x00000001ff097887 */ /* 0x000fe40008000000 */
[----:B------:R-:W-:-:S02]  /*1e80*/  USEL UR23, UR23, URZ, UP0 ;  /* 0x000000ff17177287 */ /* 0x000fc40008000000 */
[----:B------:R-:W-:Y:S02]  /*1e90*/  UIADD3 UR30, UP0, UPT, UR14, 0x180, URZ ;  /* 0x000001800e1e7890 */ /* 0x000fe4000ff1e0ff */
[----:B------:R-:W-:Y:S01]  /*1ea0*/  ULEA UR8, UR23, UR6, 0x3 ;  /* 0x0000000617087291 */ /* 0x000fe2000f8e18ff */
[----:B------:R-:W-:Y:S01]  /*1eb0*/  LOP3.LUT R15, R15, UR9, RZ, 0x3c, !PT ;  /* 0x000000090f0f7c12 */ /* 0x000fe2000f8e3cff */
[----:B------:R-:W-:Y:S02]  /*1ec0*/  ULOP3.LUT UR17, UR17, 0xfefffff8, URZ, 0xc0, !UPT ;  /* 0xfefffff811117892 */ /* 0x000fe4000f8ec0ff */
[----:B------:R-:W-:Y:S01]  /*1ed0*/  UIADD3.X UR33, UPT, UPT, URZ, UR15, URZ, UP1, !UPT ;  /* 0x0000000fff217290 */ /* 0x000fe20008ffe4ff */
[----:B-1----:R-:W-:Y:S01]  /*1ee0*/  SHF.L.U32 R2, R15, 0x1f, RZ ;  /* 0x0000001f0f027819 */ /* 0x002fe200000006ff */
[----:B------:R-:W-:Y:S01]  /*1ef0*/  UIADD3.X UR31, UPT, UPT, URZ, UR15, URZ, UP0, !UPT ;  /* 0x0000000fff1f7290 */ /* 0x000fe200087fe4ff */
[----:B------:R-:W-:Y:S02]  /*1f00*/  UMOV UR28, 0x0 ;  /* 0x00000000001c7882 */ /* 0x000fe40000000000 */
[----:B------:R4:W1:Y:S01]  /*1f10*/  SYNCS.PHASECHK.TRANS64.TRYWAIT P0, [UR8+0x38], R2 ;  /* 0x00003802ff0075a7 */ /* 0x0008620008001108 */
[----:B------:R-:W-:Y:S01]  /*1f20*/  ULEA UR8, UR27, UR6, 0xd ;  /* 0x000000061b087291 */ /* 0x000fe2000f8e68ff */
[----:B------:R-:W-:Y:S01]  /*1f30*/  UMOV UR29, 0x10000000 ;  /* 0x10000000001d7882 */ /* 0x000fe20000000000 */
[----:B------:R-:W-:-:S02]  /*1f40*/  UMOV UR19, UR35 ;  /* 0x0000002300137c82 */ /* 0x000fc40008000000 */
[----:B------:R-:W-:Y:S02]  /*1f50*/  UIADD3 UR16, UPT, UPT, UR8, 0x4300, URZ ;  /* 0x0000430008107890 */ /* 0x000fe4000fffe0ff */
[----:B------:R-:W-:Y:S01]  /*1f60*/  UIADD3 UR8, UPT, UPT, UR8, 0x12300, URZ ;  /* 0x0001230008087890 */ /* 0x000fe2000fffe0ff */
[----:B------:R-:W-:Y:S01]  /*1f70*/  UMOV UR20, UR36 ;  /* 0x0000002400147c82 */ /* 0x000fe20008000000 */
[----:B------:R-:W-:Y:S01]  /*1f80*/  UMOV UR12, UR36 ;  /* 0x00000024000c7c82 */ /* 0x000fe20008000000 */
[----:B------:R-:W-:Y:S01]  /*1f90*/  UMOV UR9, UR17 ;  /* 0x0000001100097c82 */ /* 0x000fe20008000000 */
[----:B------:R-:W-:Y:S01]  /*1fa0*/  UMOV UR10, UR18 ;  /* 0x00000012000a7c82 */ /* 0x000fe20008000000 */
[----:B------:R-:W-:Y:S02]  /*1fb0*/  UIADD3 UR25, UPT, UPT, UR25, 0x1, URZ ;  /* 0x0000000119197890 */ /* 0x000fe4000fffe0ff */
[----:B------:R4:W-:Y:S01]  /*1fc0*/  UTMALDG.3D.2CTA [UR16], [UR32], desc[UR28] ;  /* 0x00001c10200075b4 */ /* 0x0009e20008211000 */
[----:B------:R-:W-:Y:S01]  /*1fd0*/  UMOV UR27, UR23 ;  /* 0x00000017001b7c82 */ /* 0x000fe20008000000 */
[----:B------:R-:W-:Y:S01]  /*1fe0*/  UISETP.NE.AND UP0, UPT, UR25, UR26, UPT ;  /* 0x0000001a1900728c */ /* 0x000fe2000bf05270 */
[----:B------:R4:W-:Y:S08]  /*1ff0*/  UTMALDG.3D.2CTA [UR8], [UR30], desc[UR28] ;  /* 0x00001c081e0075b4 */ /* 0x0009f00008211000 */
[----:B----4-:R-:W-:Y:S05]  /*2000*/  BRA.U UP0, `(.L_x_38) ;  /* 0xfffffffd004c7547 */ /* 0x010fea000b83ffff */
.L_x_32:
[----:B-1----:R-:W-:Y:S01]  /*2010*/  LEA R2, R14, UR6, 0x3 ;  /* 0x000000060e027c11 */ /* 0x002fe2000f8e18ff */
[----:B------:R-:W-:Y:S01]  /*2020*/  NOP ;  /* 0x0000000000007918 */ /* 0x000fe20000000000 */
[----:B--2---:R-:W-:Y:S02]  /*2030*/  SHF.L.U32 R3, R12, 0x1f, RZ ;  /* 0x0000001f0c037819 */ /* 0x004fe400000006ff */
[----:B------:R-:W-:Y:S02]  /*2040*/  LEA R4, R14, UR6, 0x4 ;  /* 0x000000060e047c11 */ /* 0x000fe4000f8e20ff */
[----:B------:R-:W1:Y:S02]  /*2050*/  SYNCS.PHASECHK.TRANS64.TRYWAIT P0, [R2+URZ+0xc0], R3 ;  /* 0x0000c003020075a7 */ /* 0x000e6400080011ff */
[----:B-1----:R-:W-:Y:S05]  /*2060*/  @!P0 BRA `(.L_x_39) ;  /* 0x0000006800b08947 */ /* 0x002fea0003800000 */
.L_x_155:
[----:B------:R-:W2:Y:S01]  /*2070*/  LDS.128 R4, [R4+0x150] ;  /* 0x0001500004047984 */ /* 0x000ea20000000c00 */
[----:B------:R-:W-:Y:S01]  /*2080*/  ISETP.GE.AND P0, PT, R26, 0x1, PT ;  /* 0x000000011a00780c */ /* 0x000fe20003f06270 */
[----:B-1----:R-:W-:Y:S01]  /*2090*/  VIADD R2, R2, 0xd0 ;  /* 0x000000d002027836 */ /* 0x002fe20000000000 */
[----:B------:R-:W-:Y:S01]  /*20a0*/  @!PT LDS RZ, [RZ] ;  /* 0x00000000fffff984 */ /* 0x000fe20000000800 */
[----:B------:R-:W-:Y:S01]  /*20b0*/  @!PT LDS RZ, [RZ] ;  /* 0x00000000fffff984 */ /* 0x000fe20000000800 */
[----:B------:R-:W-:Y:S01]  /*20c0*/  @!PT LDS RZ, [RZ] ;  /* 0x00000000fffff984 */ /* 0x000fe20000000800 */
[----:B------:R-:W-:Y:S01]  /*20d0*/  @!PT LDS RZ, [RZ] ;  /* 0x00000000fffff984 */ /* 0x000fe20000000800 */
[----:B------:R1:W-:Y:S06]  /*20e0*/  MEMBAR.ALL.CTA ;  /* 0x0000000000007992 */ /* 0x0003ec0000008000 */
[----:B-1----:R-:W1:Y:S01]  /*20f0*/  FENCE.VIEW.ASYNC.S ;  /* 0x00000000000073c6 */ /* 0x002e620000000000 */
[----:B------:R-:W-:-:S04]  /*2100*/  PRMT R2, RZ, 0x654, R2 ;  /* 0x00000654ff027816 */ /* 0x000fc80000000002 */
[----:B-1----:R1:W-:Y:S01]  /*2110*/  SYNCS.ARRIVE.TRANS64.RED.A1T0 RZ, [R2+URZ], RZ ;  /* 0x000000ff02ff79a7 */ /* 0x0023e200081004ff */
[----:B--2---:R-:W-:-:S13]  /*2120*/  LOP3.LUT P2, RZ, R6, 0x1, RZ, 0xc0, !PT ;  /* 0x0000000106ff7812 */ /* 0x004fda000784c0ff */
[----:B------:R-:W-:Y:S01]  /*2130*/  @P2 SHF.R.U32.HI R3, RZ, 0x10, R5 ;  /* 0x00000010ff032819 */ /* 0x000fe20000011605 */
[----:B------:R-:W-:Y:S01]  /*2140*/  VOTEU.ANY UP0, P2 ;  /* 0x0000000000ff7886 */ /* 0x000fe20001000100 */
[----:B------:R-:W-:Y:S02]  /*2150*/  @P2 MOV R13, R4 ;  /* 0x00000004000d2202 */ /* 0x000fe40000000f00 */
[----:B------:R-:W-:Y:S02]  /*2160*/  @P2 R2UR.BROADCAST UR8, R3 ;  /* 0x00000000030822ca */ /* 0x000fe400008e0000 */
[----:B------:R-:W-:-:S11]  /*2170*/  @P2 LOP3.LUT R11, R5, 0xffff, RZ, 0xc0, !PT ;  /* 0x0000ffff050b2812 */ /* 0x000fd600078ec0ff */
[----:B------:R-:W-:Y:S01]  /*2180*/  @UP0 UMOV UR36, UR8 ;  /* 0x0000000800240c82 */ /* 0x000fe20008000000 */
[----:B-1----:R-:W-:Y:S05]  /*2190*/  @!P0 BRA `(.L_x_40) ;  /* 0x0000000000b88947 */ /* 0x002fea0003800000 */
[----:B------:R-:W3:Y:S01]  /*21a0*/  LDC.64 R4, c[0x0][0xb18] ;  /* 0x0002c600ff047b82 */ /* 0x000ee20000000a00 */
[----:B------:R-:W-:-:S07]  /*21b0*/  ISETP.NE.AND P3, PT, R26, 0x1, PT ;  /* 0x000000011a00780c */ /* 0x000fce0003f65270 */
[----:B------:R-:W1:Y:S08]  /*21c0*/  LDC.64 R6, c[0x0][0xb10] ;  /* 0x0002c400ff067b82 */ /* 0x000e700000000a00 */
[----:B------:R-:W2:Y:S08]  /*21d0*/  LDC R17, c[0x0][0xb20] ;  /* 0x0002c800ff117b82 */ /* 0x000eb00000000800 */
[----:B------:R-:W4:Y:S01]  /*21e0*/  LDC R18, c[0x0][0xb0c] ;  /* 0x0002c300ff127b82 */ /* 0x000f220000000800 */
[----:B---3--:R-:W-:Y:S01]  /*21f0*/  IMAD.HI.U32 R22, R0, R5, RZ ;  /* 0x0000000500167227 */ /* 0x008fe200078e00ff */
[----:B------:R-:W-:-:S06]  /*2200*/  ISETP.NE.AND P0, PT, R4, 0x1, PT ;  /* 0x000000010400780c */ /* 0x000fcc0003f05270 */
[----:B------:R-:W3:Y:S01]  /*2210*/  LDC.64 R2, c[0x0][0xb28] ;  /* 0x0002ca00ff027b82 */ /* 0x000ee20000000a00 */
[----:B-1----:R-:W-:-:S04]  /*2220*/  IMAD.HI.U32 R20, R9, R6, RZ ;  /* 0x0000000609147227 */ /* 0x002fc800078e00ff */
[----:B------:R-:W-:Y:S01]  /*2230*/  IMAD.HI.U32 R24, R13, R6, RZ ;  /* 0x000000060d187227 */ /* 0x000fe200078e00ff */
[----:B------:R-:W-:Y:S02]  /*2240*/  SHF.R.U32.HI R20, RZ, R7, R20 ;  /* 0x00000007ff147219 */ /* 0x000fe40000011614 */
[----:B--2---:R-:W-:Y:S01]  /*2250*/  SHF.R.U32.HI R19, RZ, R17, R22 ;  /* 0x00000011ff137219 */ /* 0x004fe20000011616 */
[----:B------:R-:W-:Y:S01]  /*2260*/  IMAD.HI.U32 R22, R11, R5, RZ ;  /* 0x000000050b167227 */ /* 0x000fe200078e00ff */
[----:B------:R-:W-:Y:S02]  /*2270*/  SHF.R.U32.HI R24, RZ, R7, R24 ;  /* 0x00000007ff187219 */ /* 0x000fe40000011618 */
[----:B------:R-:W-:Y:S02]  /*2280*/  SEL R19, R0, R19, !P0 ;  /* 0x0000001300137207 */ /* 0x000fe40004000000 */
[----:B------:R-:W-:Y:S02]  /*2290*/  SHF.R.U32.HI R22, RZ, R17, R22 ;  /* 0x00000011ff167219 */ /* 0x000fe40000011616 */
[----:B----4-:R-:W-:-:S02]  /*22a0*/  ISETP.NE.AND P1, PT, R18, 0x1, PT ;  /* 0x000000011200780c */ /* 0x010fc40003f25270 */
[----:B------:R-:W-:Y:S02]  /*22b0*/  SEL R5, R11, R22, !P0 ;  /* 0x000000160b057207 */ /* 0x000fe40004000000 */
[----:B------:R-:W-:Y:S02]  /*22c0*/  SEL R21, R9, R20, !P1 ;  /* 0x0000001409157207 */ /* 0x000fe40004800000 */
[----:B------:R-:W-:Y:S01]  /*22d0*/  SEL R7, R13, R24, !P1 ;  /* 0x000000180d077207 */ /* 0x000fe20004800000 */
[----:B---3--:R-:W-:Y:S01]  /*22e0*/  IMAD.HI.U32 R20, R19, R2, RZ ;  /* 0x0000000213147227 */ /* 0x008fe200078e00ff */
[----:B------:R-:W-:-:S03]  /*22f0*/  IADD3 R17, PT, PT, -R5, RZ, RZ ;  /* 0x000000ff05117210 */ /* 0x000fc60007ffe1ff */
        /* <DEDUP_REMOVED lines=11> */
[----:B------:R-:W-:-:S04]  /*23b0*/  @!P0 IMAD.HI.U32 R20, R7, R2, RZ ;  /* 0x0000000207148227 */ /* 0x000fc800078e00ff */
[----:B------:R-:W-:Y:S01]  /*23c0*/  IMAD.MOV R2, RZ, RZ, -R6 ;  /* 0x000000ffff027224 */ /* 0x000fe200078e0a06 */
[----:B------:R-:W-:-:S03]  /*23d0*/  @!P0 SHF.R.U32.HI R20, RZ, R3, R20 ;  /* 0x00000003ff148219 */ /* 0x000fc60000011614 */
[----:B------:R-:W-:Y:S01]  /*23e0*/  IMAD R2, R26, R2, R5 ;  /* 0x000000021a027224 */ /* 0x000fe200078e0205 */
        /* <DEDUP_REMOVED lines=9> */
.L_x_40:
[----:B------:R-:W1:Y:S02]  /*2480*/  LDCU UR8, c[0x0][0xb30] ;  /* 0x00016600ff0877ac */ /* 0x000e640008000800 */
[----:B-1----:R-:W-:-:S09]  /*2490*/  UISETP.NE.AND UP0, UPT, UR8, 0x1, UPT ;  /* 0x000000010800788c */ /* 0x002fd2000bf05270 */
[----:B------:R-:W-:Y:S05]  /*24a0*/  BRA.U UP0, `(.L_x_41) ;  /* 0x0000000100407547 */ /* 0x000fea000b800000 */
[----:B------:R-:W1:Y:S08]  /*24b0*/  LDC.64 R4, c[0x0][0xb10] ;  /* 0x0002c400ff047b82 */ /* 0x000e700000000a00 */
[----:B------:R-:W2:Y:S08]  /*24c0*/  LDC.64 R2, c[0x0][0xb18] ;  /* 0x0002c600ff027b82 */ /* 0x000eb00000000a00 */
[----:B------:R-:W4:Y:S08]  /*24d0*/  LDC R6, c[0x0][0xb20] ;  /* 0x0002c800ff067b82 */ /* 0x000f300000000800 */
[----:B------:R-:W3:Y:S01]  /*24e0*/  LDC R18, c[0x0][0xb0c] ;  /* 0x0002c300ff127b82 */ /* 0x000ee20000000800 */
[----:B-1----:R-:W-:-:S05]  /*24f0*/  IMAD.HI.U32 R4, R13, R4, RZ ;  /* 0x000000040d047227 */ /* 0x002fca00078e00ff */
[----:B------:R-:W-:Y:S01]  /*2500*/  SHF.R.U32.HI R4, RZ, R5, R4 ;  /* 0x00000005ff047219 */ /* 0x000fe20000011604 */
[----:B--2---:R-:W-:Y:S01]  /*2510*/  IMAD.HI.U32 R3, R11, R3, RZ ;  /* 0x000000030b037227 */ /* 0x004fe200078e00ff */
[----:B------:R-:W-:-:S04]  /*2520*/  ISETP.NE.AND P0, PT, R2, 0x1, PT ;  /* 0x000000010200780c */ /* 0x000fc80003f05270 */
[----:B----4-:R-:W-:-:S04]  /*2530*/  SHF.R.U32.HI R6, RZ, R6, R3 ;  /* 0x00000006ff067219 */ /* 0x010fc80000011603 */
[----:B------:R-:W-:Y:S02]  /*2540*/  SEL R3, R11, R6, !P0 ;  /* 0x000000060b037207 */ /* 0x000fe40004000000 */
[----:B---3--:R-:W-:-:S04]  /*2550*/  ISETP.NE.AND P1, PT, R18, 0x1, PT ;  /* 0x000000011200780c */ /* 0x008fc80003f25270 */
[----:B------:R-:W-:-:S05]  /*2560*/  SEL R4, R13, R4, !P1 ;  /* 0x000000040d047207 */ /* 0x000fca0004800000 */
[----:B------:R-:W-:Y:S02]  /*2570*/  IMAD.IADD R5, R3, 0x1, -R4 ;  /* 0x0000000103057824 */ /* 0x000fe400078e0a04 */
[----:B------:R-:W-:Y:S02]  /*2580*/  IMAD.IADD R3, R4, 0x1, -R3 ;  /* 0x0000000104037824 */ /* 0x000fe400078e0a03 */
[----:B------:R-:W-:Y:S02]  /*2590*/  IMAD R13, R5, R18, R13 ;  /* 0x00000012050d7224 */ /* 0x000fe400078e020d */
[----:B------:R-:W-:-:S07]  /*25a0*/  IMAD R11, R3, R2, R11 ;  /* 0x00000002030b7224 */ /* 0x000fce00078e020b */
.L_x_41:
[----:B------:R-:W-:Y:S01]  /*25b0*/  VIADD R14, R14, 0x1 ;  /* 0x000000010e0e7836 */ /* 0x000fe20000000000 */
[----:B------:R-:W-:Y:S01]  /*25c0*/  PLOP3.LUT P1, PT, PT, PT, PT, 0x80, 0x8 ;  /* 0x000000000008781c */ /* 0x000fe20003f2f070 */
[----:B------:R-:W-:Y:S02]  /*25d0*/  IMAD.IADD R21, R13, 0x1, R60 ;  /* 0x000000010d157824 */ /* 0x000fe400078e023c */
[----:B------:R-:W-:Y:S01]  /*25e0*/  IMAD.IADD R20, R11, 0x1, R58 ;  /* 0x000000010b147824 */ /* 0x000fe200078e023a */
[----:B------:R-:W-:-:S04]  /*25f0*/  ISETP.NE.AND P0, PT, R14, 0x2, PT ;  /* 0x000000020e00780c */ /* 0x000fc80003f05270 */
[----:B------:R-:W-:Y:S02]  /*2600*/  SEL R3, RZ, 0x1, P0 ;  /* 0x00000001ff037807 */ /* 0x000fe40000000000 */
[----:B------:R-:W-:Y:S02]  /*2610*/  SEL R14, R14, RZ, P0 ;  /* 0x000000ff0e0e7207 */ /* 0x000fe40000000000 */
[----:B------:R-:W-:Y:S01]  /*2620*/  LOP3.LUT R12, R12, R3, RZ, 0x3c, !PT ;  /* 0x000000030c0c7212 */ /* 0x000fe200078e3cff */
[----:B------:R-:W-:Y:S06]  /*2630*/  @P2 BRA `(.L_x_42) ;  /* 0xfffffff000642947 */ /* 0x000fec000383ffff */
[----:B------:R-:W-:Y:S01]  /*2640*/  UIADD3 UR6, UPT, UPT, UR6, 0x38, URZ ;  /* 0x0000003806067890 */ /* 0x000fe2000fffe0ff */
[----:B------:R-:W-:-:S03]  /*2650*/  SHF.L.U32 R3, R15, 0x1f, RZ ;  /* 0x0000001f0f037819 */ /* 0x000fc600000006ff */
[----:B------:R-:W-:-:S09]  /*2660*/  ULEA UR4, UR23, UR6, 0x3 ;  /* 0x0000000617047291 */ /* 0x000fd2000f8e18ff */
[----:B------:R-:W1:Y:S02]  /*2670*/  SYNCS.PHASECHK.TRANS64.TRYWAIT P0, [UR4], R3 ;  /* 0x00000003ff0075a7 */ /* 0x000e640008001104 */
[----:B-1----:R-:W-:Y:S05]  /*2680*/  @!P0 BRA `(.L_x_43) ;  /* 0x00000064003c8947 */ /* 0x002fea0003800000 */
.L_x_157:
[----:B------:R-:W-:-:S04]  /*2690*/  UIADD3 UR5, UPT, UPT, UR23, 0x1, URZ ;  /* 0x0000000117057890 */ /* 0x000fc8000fffe0ff */
[----:B------:R-:W-:-:S04]  /*26a0*/  UISETP.NE.AND UP0, UPT, UR5, 0x7, UPT ;  /* 0x000000070500788c */ /* 0x000fc8000bf05270 */
[----:B------:R-:W-:Y:S02]  /*26b0*/  USEL UR7, URZ, 0x1, UP0 ;  /* 0x00000001ff077887 */ /* 0x000fe40008000000 */
[----:B------:R-:W-:-:S04]  /*26c0*/  USEL UR5, UR5, URZ, UP0 ;  /* 0x000000ff05057287 */ /* 0x000fc80008000000 */
[----:B------:R-:W-:Y:S01]  /*26d0*/  ULEA UR4, UR5, UR6, 0x3 ;  /* 0x0000000605047291 */ /* 0x000fe2000f8e18ff */
[----:B------:R-:W-:-:S04]  /*26e0*/  LOP3.LUT R2, R15, UR7, RZ, 0x3c, !PT ;  /* 0x000000070f027c12 */ /* 0x000fc8000f8e3cff */
[----:B-1----:R-:W-:-:S04]  /*26f0*/  SHF.L.U32 R3, R2, 0x1f, RZ ;  /* 0x0000001f02037819 */ /* 0x002fc800000006ff */
[----:B------:R-:W1:Y:S02]  /*2700*/  SYNCS.PHASECHK.TRANS64.TRYWAIT P0, [UR4], R3 ;  /* 0x00000003ff0075a7 */ /* 0x000e640008001104 */
[----:B-1----:R-:W-:Y:S05]  /*2710*/  @!P0 BRA `(.L_x_44) ;  /* 0x0000006400308947 */ /* 0x002fea0003800000 */
.L_x_159:
        /* <DEDUP_REMOVED lines=9> */
.L_x_161:
        /* <DEDUP_REMOVED lines=9> */
.L_x_163:
        /* <DEDUP_REMOVED lines=9> */
.L_x_165:
        /* <DEDUP_REMOVED lines=9> */
.L_x_167:
[----:B------:R-:W-:-:S04]  /*2960*/  UIADD3 UR5, UPT, UPT, UR5, 0x1, URZ ;  /* 0x0000000105057890 */ /* 0x000fc8000fffe0ff */
[----:B------:R-:W-:-:S04]  /*2970*/  UISETP.NE.AND UP0, UPT, UR5, 0x7, UPT ;  /* 0x000000070500788c */ /* 0x000fc8000bf05270 */
[----:B------:R-:W-:Y:S02]  /*2980*/  USEL UR4, URZ, 0x1, UP0 ;  /* 0x00000001ff047887 */ /* 0x000fe40008000000 */
[----:B------:R-:W-:-:S04]  /*2990*/  USEL UR5, UR5, URZ, UP0 ;  /* 0x000000ff05057287 */ /* 0x000fc80008000000 */
[----:B------:R-:W-:Y:S01]  /*29a0*/  ULEA UR5, UR5, UR6, 0x3 ;  /* 0x0000000605057291 */ /* 0x000fe2000f8e18ff */
[----:B-1----:R-:W-:-:S04]  /*29b0*/  LOP3.LUT R3, R2, UR4, RZ, 0x3c, !PT ;  /* 0x0000000402037c12 */ /* 0x002fc8000f8e3cff */
[----:B------:R-:W-:Y:S01]  /*29c0*/  SHF.L.U32 R3, R3, 0x1f, RZ ;  /* 0x0000001f03037819 */ /* 0x000fe200000006ff */
[----:B---3--:R-:W-:-:S07]  /*29d0*/  IMAD.U32 R0, RZ, RZ, UR5 ;  /* 0x00000005ff007e24 */ /* 0x008fce000f8e00ff */
.L_x_49:
[----:B-1----:R1:W2:Y:S02]  /*29e0*/  SYNCS.PHASECHK.TRANS64.TRYWAIT P0, [R0+URZ], R3 ;  /* 0x00000003000075a7 */ /* 0x0022a400080011ff */
[----:B--2---:R-:W-:Y:S05]  /*29f0*/  @!P0 NANOSLEEP.SYNCS 0x989680 ;  /* 0x009896800000895d */ /* 0x004fea0003900000 */
[----:B------:R-:W2:Y:S02]  /*2a00*/  @!P0 SYNCS.PHASECHK.TRANS64 P0, [R0+URZ], R3 ;  /* 0x00000003000085a7 */ /* 0x000ea400080010ff */
[----:B--2---:R-:W-:Y:S05]  /*2a10*/  @P0 EXIT ;  /* 0x000000000000094d */ /* 0x004fea0003800000 */
[----:B------:R-:W-:Y:S05]  /*2a20*/  BRA `(.L_x_49) ;  /* 0xfffffffc00ec7947 */ /* 0x000fea000383ffff */
.L_x_22:
[----:B------:R-:W-:-:S04]  /*2a30*/  UISETP.NE.AND UP1, UPT, UR37, URZ, UPT ;  /* 0x000000ff2500728c */ /* 0x000fc8000bf25270 */
[----:B------:R-:W-:-:S09]  /*2a40*/  UISETP.NE.OR UP1, UPT, UR10, 0x1, UP1 ;  /* 0x000000010a00788c */ /* 0x000fd20008f25670 */
[----:B------:R-:W-:Y:S05]  /*2a50*/  BRA.U UP1, `(.L_x_50) ;  /* 0x00000005014c7547 */ /* 0x000fea000b800000 */
[----:B------:R-:W-:Y:S01]  /*2a60*/  HFMA2 R11, -RZ, RZ, 0, 0 ;  /* 0x00000000ff0b7431 */ /* 0x000fe200000001ff */
[----:B------:R-:W-:Y:S01]  /*2a70*/  ISETP.GE.U32.AND P2, PT, R10, 0x2, PT ;  /* 0x000000020a00780c */ /* 0x000fe20003f46070 */
[----:B------:R-:W-:Y:S01]  /*2a80*/  IMAD.MOV.U32 R12, RZ, RZ, 0x1 ;  /* 0x00000001ff0c7424 */ /* 0x000fe200078e00ff */
[----:B------:R-:W-:Y:S01]  /*2a90*/  CS2R R8, SRZ ;  /* 0x0000000000087805 */ /* 0x000fe2000001ff00 */
[----:B------:R-:W-:Y:S01]  /*2aa0*/  IMAD.MOV.U32 R3, RZ, RZ, RZ ;  /* 0x000000ffff037224 */ /* 0x000fe200078e00ff */
[----:B------:R-:W-:Y:S01]  /*2ab0*/  UMOV UR4, 0x400 ;  /* 0x0000040000047882 */ /* 0x000fe20000000000 */
[----:B------:R-:W-:Y:S01]  /*2ac0*/  UMOV UR6, URZ ;  /* 0x000000ff00067c82 */ /* 0x000fe20008000000 */
[----:B------:R-:W-:-:S12]  /*2ad0*/  ULEA UR37, UR37, UR4, 0x18 ;  /* 0x0000000425257291 */ /* 0x000fd8000f8ec0ff */
.L_x_54:
[----:B------:R-:W-:Y:S02]  /*2ae0*/  LEA R0, R3, UR37, 0x3 ;  /* 0x0000002503007c11 */ /* 0x000fe4000f8e18ff */
[----:B------:R-:W-:-:S03]  /*2af0*/  SHF.L.U32 R5, R8, 0x1f, RZ ;  /* 0x0000001f08057819 */ /* 0x000fc600000006ff */
[----:B------:R-:W-:Y:S01]  /*2b00*/  VIADD R4, R0, 0x130 ;  /* 0x0000013000047836 */ /* 0x000fe20000000000 */
[----:B------:R-:W1:Y:S02]  /*2b10*/  SYNCS.PHASECHK.TRANS64.TRYWAIT P0, [R0+URZ+0x120], R5 ;  /* 0x00012005000075a7 */ /* 0x000e6400080011ff */
[----:B-1----:R-:W-:Y:S05]  /*2b20*/  @!P0 BRA `(.L_x_51) ;  /* 0x0000006000a48947 */ /* 0x002fea0003800000 */
.L_x_168:
[----:B------:R-:W-:Y:S01]  /*2b30*/  ULEA UR5, UR6, UR37, 0x3 ;  /* 0x0000002506057291 */ /* 0x000fe2000f8e18ff */
[----:B------:R-:W-:Y:S01]  /*2b40*/  PRMT R4, RZ, 0x654, R4 ;  /* 0x00000654ff047816 */ /* 0x000fe20000000004 */
[----:B-1----:R-:W-:Y:S01]  /*2b50*/  @!P2 IMAD.MOV.U32 R5, RZ, RZ, 0x10 ;  /* 0x00000010ff05a424 */ /* 0x002fe200078e00ff */
[----:B------:R-:W-:Y:S01]  /*2b60*/  SHF.L.U32 R7, R12, 0x1f, RZ ;  /* 0x0000001f0c077819 */ /* 0x000fe200000006ff */
[----:B------:R-:W-:Y:S01]  /*2b70*/  UIADD3 UR4, UPT, UPT, UR5, 0xc0, URZ ;  /* 0x000000c005047890 */ /* 0x000fe2000fffe0ff */
[----:B------:R1:W-:Y:S05]  /*2b80*/  SYNCS.ARRIVE.TRANS64.RED.A1T0 RZ, [R4+URZ], RZ ;  /* 0x000000ff04ff79a7 */ /* 0x0003ea00081004ff */
[----:B------:R-:W-:Y:S01]  /*2b90*/  IMAD.U32 R13, RZ, RZ, UR4 ;  /* 0x00000004ff0d7e24 */ /* 0x000fe2000f8e00ff */
[----:B------:R-:W2:Y:S04]  /*2ba0*/  SYNCS.PHASECHK.TRANS64.TRYWAIT P0, [UR5+0xd0], R7 ;  /* 0x0000d007ff0075a7 */ /* 0x000ea80008001105 */
[----:B------:R-:W-:Y:S01]  /*2bb0*/  PRMT R13, R10, 0x654, R13 ;  /* 0x000006540a0d7816 */ /* 0x000fe2000000000d */
[----:B-12---:R-:W-:Y:S06]  /*2bc0*/  @!P0 BRA `(.L_x_52) ;  /* 0x0000006000908947 */ /* 0x006fec0003800000 */
.L_x_170:
[----:B------:R-:W-:Y:S01]  /*2bd0*/  ULEA UR4, UR6, UR37, 0x4 ;  /* 0x0000002506047291 */ /* 0x000fe2000f8e20ff */
[----:B------:R-:W-:Y:S01]  /*2be0*/  SEL R2, R13, R2, !P2 ;  /* 0x000000020d027207 */ /* 0x000fe20005000000 */
[----:B------:R-:W-:Y:S01]  /*2bf0*/  UIADD3 UR5, UPT, UPT, UR5, 0xc0, URZ ;  /* 0x000000c005057890 */ /* 0x000fe2000fffe0ff */
[----:B-1----:R-:W-:Y:S01]  /*2c00*/  LEA R0, R11, UR37, 0x3 ;  /* 0x000000250b007c11 */ /* 0x002fe2000f8e18ff */
[----:B------:R-:W-:Y:S01]  /*2c10*/  UIADD3 UR4, UPT, UPT, UR4, 0x150, URZ ;  /* 0x0000015004047890 */ /* 0x000fe2000fffe0ff */
[----:B------:R1:W-:Y:S01]  /*2c20*/  @!P2 SYNCS.ARRIVE.TRANS64.RED RZ, [R2+URZ], R5 ;  /* 0x0000000502ffa9a7 */ /* 0x0003e200080004ff */
[----:B------:R-:W-:Y:S01]  /*2c30*/  UIADD3 UR6, UPT, UPT, UR6, 0x1, URZ ;  /* 0x0000000106067890 */ /* 0x000fe2000fffe0ff */
[----:B------:R-:W-:-:S03]  /*2c40*/  VIADD R3, R3, 0x1 ;  /* 0x0000000103037836 */ /* 0x000fc60000000000 */
[----:B------:R-:W-:Y:S02]  /*2c50*/  UISETP.NE.AND UP0, UPT, UR6, 0x2, UPT ;  /* 0x000000020600788c */ /* 0x000fe4000bf05270 */
[----:B------:R-:W-:Y:S01]  /*2c60*/  ISETP.NE.AND P0, PT, R3, 0x2, PT ;  /* 0x000000020300780c */ /* 0x000fe20003f05270 */
[----:B------:R-:W-:Y:S06]  /*2c70*/  UGETNEXTWORKID.BROADCAST [UR4], [UR5] ;  /* 0x00000000040073ca */ /* 0x000fec0008000100 */
[----:B------:R-:W-:Y:S02]  /*2c80*/  USEL UR4, URZ, 0x1, UP0 ;  /* 0x00000001ff047887 */ /* 0x000fe40008000000 */
[----:B------:R-:W-:-:S04]  /*2c90*/  USEL UR6, UR6, URZ, UP0 ;  /* 0x000000ff06067287 */ /* 0x000fc80008000000 */
[----:B------:R-:W-:Y:S02]  /*2ca0*/  LOP3.LUT R12, R12, UR4, RZ, 0x3c, !PT ;  /* 0x000000040c0c7c12 */ /* 0x000fe4000f8e3cff */
[----:B-1----:R-:W-:-:S04]  /*2cb0*/  SHF.L.U32 R5, R9, 0x1f, RZ ;  /* 0x0000001f09057819 */ /* 0x002fc800000006ff */
[----:B------:R-:W1:Y:S02]  /*2cc0*/  SYNCS.PHASECHK.TRANS64.TRYWAIT P1, [R0+URZ+0xc0], R5 ;  /* 0x0000c005000075a7 */ /* 0x000e6400080211ff */
[----:B-1----:R-:W-:Y:S05]  /*2cd0*/  @!P1 BRA `(.L_x_53) ;  /* 0x0000006000649947 */ /* 0x002fea0003800000 */
.L_x_171:
[----:B------:R-:W-:Y:S01]  /*2ce0*/  LEA R4, R11, UR37, 0x4 ;  /* 0x000000250b047c11 */ /* 0x000fe2000f8e20ff */
[----:B-1----:R-:W-:Y:S01]  /*2cf0*/  VIADD R0, R0, 0xd0 ;  /* 0x000000d000007836 */ /* 0x002fe20000000000 */
[----:B------:R-:W-:Y:S01]  /*2d00*/  SEL R3, R3, RZ, P0 ;  /* 0x000000ff03037207 */ /* 0x000fe20000000000 */
[----:B------:R-:W-:-:S03]  /*2d10*/  VIADD R11, R11, 0x1 ;  /* 0x000000010b0b7836 */ /* 0x000fc60000000000 */
[----:B------:R-:W1:Y:S01]  /*2d20*/  LDS.128 R4, [R4+0x150] ;  /* 0x0001500004047984 */ /* 0x000e620000000c00 */
[----:B------:R-:W-:Y:S02]  /*2d30*/  PRMT R0, RZ, 0x654, R0 ;  /* 0x00000654ff007816 */ /* 0x000fe40000000000 */
[C---:B------:R-:W-:Y:S01]  /*2d40*/  ISETP.NE.AND P1, PT, R11.reuse, 0x2, PT ;  /* 0x000000020b00780c */ /* 0x040fe20003f25270 */
[----:B------:R-:W-:Y:S01]  /*2d50*/  @!PT LDS RZ, [RZ] ;  /* 0x00000000fffff984 */ /* 0x000fe20000000800 */
[----:B------:R-:W-:Y:S01]  /*2d60*/  @!PT LDS RZ, [RZ] ;  /* 0x00000000fffff984 */ /* 0x000fe20000000800 */
[----:B------:R-:W-:Y:S01]  /*2d70*/  @!PT LDS RZ, [RZ] ;  /* 0x00000000fffff984 */ /* 0x000fe20000000800 */
[----:B------:R-:W-:Y:S01]  /*2d80*/  @!PT LDS RZ, [RZ] ;  /* 0x00000000fffff984 */ /* 0x000fe20000000800 */
[----:B------:R2:W-:Y:S06]  /*2d90*/  MEMBAR.ALL.CTA ;  /* 0x0000000000007992 */ /* 0x0005ec0000008000 */
[----:B--2---:R-:W2:Y:S01]  /*2da0*/  FENCE.VIEW.ASYNC.S ;  /* 0x00000000000073c6 */ /* 0x004ea20000000000 */
[----:B------:R-:W-:Y:S01]  /*2db0*/  SEL R11, R11, RZ, P1 ;  /* 0x000000ff0b0b7207 */ /* 0x000fe20000800000 */
[----:B--2---:R2:W-:Y:S01]  /*2dc0*/  SYNCS.ARRIVE.TRANS64.RED.A1T0 RZ, [R0+URZ], RZ ;  /* 0x000000ff00ff79a7 */ /* 0x0045e200081004ff */
[----:B-1----:R-:W-:-:S02]  /*2dd0*/  LOP3.LUT P3, RZ, R6, 0x1, RZ, 0xc0, !PT ;  /* 0x0000000106ff7812 */ /* 0x002fc4000786c0ff */
[----:B------:R-:W-:-:S04]  /*2de0*/  SEL R5, RZ, 0x1, P0 ;  /* 0x00000001ff057807 */ /* 0x000fc80000000000 */
[----:B------:R-:W-:Y:S02]  /*2df0*/  LOP3.LUT R8, R8, R5, RZ, 0x3c, !PT ;  /* 0x0000000508087212 */ /* 0x000fe400078e3cff */
[----:B--2---:R-:W-:-:S04]  /*2e00*/  SEL R0, RZ, 0x1, P1 ;  /* 0x00000001ff007807 */ /* 0x004fc80000800000 */
[----:B------:R-:W-:Y:S01]  /*2e10*/  LOP3.LUT R9, R9, R0, RZ, 0x3c, !PT ;  /* 0x0000000009097212 */ /* 0x000fe200078e3cff */
[----:B------:R-:W-:Y:S06]  /*2e20*/  @P3 BRA `(.L_x_54) ;  /* 0xfffffffc002c3947 */ /* 0x000fec000383ffff */
[----:B------:R-:W-:Y:S01]  /*2e30*/  ULEA UR5, UR6, UR37, 0x3 ;  /* 0x0000002506057291 */ /* 0x000fe2000f8e18ff */
[----:B------:R-:W-:-:S08]  /*2e40*/  SHF.L.U32 R3, R12, 0x1f, RZ ;  /* 0x0000001f0c037819 */ /* 0x000fd000000006ff */
[----:B------:R-:W1:Y:S02]  /*2e50*/  SYNCS.PHASECHK.TRANS64 P0, [UR5+0xd0], R3 ;  /* 0x0000d003ff0075a7 */ /* 0x000e640008001005 */
[----:B-1----:R-:W-:Y:S05]  /*2e60*/  @P0 BRA `(.L_x_55) ;  /* 0x0000000000080947 */ /* 0x002fea0003800000 */
[----:B------:R-:W1:Y:S02]  /*2e70*/  SYNCS.PHASECHK.TRANS64.TRYWAIT P0, [UR5+0xd0], R3 ;  /* 0x0000d003ff0075a7 */ /* 0x000e640008001105 */
[----:B-1----:R-:W-:Y:S05]  /*2e80*/  @!P0 BRA `(.L_x_56) ;  /* 0x00000060000c8947 */ /* 0x002fea0003800000 */
.L_x_55:
[----:B------:R-:W-:-:S04]  /*2e90*/  UIADD3 UR4, UPT, UPT, UR6, 0x1, URZ ;  /* 0x0000000106047890 */ /* 0x000fc8000fffe0ff */
[----:B------:R-:W-:-:S04]  /*2ea0*/  UISETP.NE.AND UP0, UPT, UR4, 0x2, UPT ;  /* 0x000000020400788c */ /* 0x000fc8000bf05270 */
[----:B------:R-:W-:Y:S02]  /*2eb0*/  USEL UR7, URZ, 0x1, UP0 ;  /* 0x00000001ff077887 */ /* 0x000fe40008000000 */
[----:B------:R-:W-:-:S04]  /*2ec0*/  USEL UR4, UR4, URZ, UP0 ;  /* 0x000000ff04047287 */ /* 0x000fc80008000000 */
[----:B------:R-:W-:Y:S01]  /*2ed0*/  ULEA UR4, UR4, UR37, 0x3 ;  /* 0x0000002504047291 */ /* 0x000fe2000f8e18ff */
[----:B-1----:R-:W-:-:S04]  /*2ee0*/  LOP3.LUT R3, R12, UR7, RZ, 0x3c, !PT ;  /* 0x000000070c037c12 */ /* 0x002fc8000f8e3cff */
[----:B------:R-:W-:-:S04]  /*2ef0*/  SHF.L.U32 R0, R3, 0x1f, RZ ;  /* 0x0000001f03007819 */ /* 0x000fc800000006ff */
[----:B------:R-:W1:Y:S02]  /*2f00*/  SYNCS.PHASECHK.TRANS64 P0, [UR4+0xd0], R0 ;  /* 0x0000d000ff0075a7 */ /* 0x000e640008001004 */
[----:B-1----:R-:W-:Y:S05]  /*2f10*/  @P0 EXIT ;  /* 0x000000000000094d */ /* 0x002fea0003800000 */
[----:B------:R-:W-:Y:S02]  /*2f20*/  SHF.L.U32 R3, R3, 0x1f, RZ ;  /* 0x0000001f03037819 */ /* 0x000fe400000006ff */
[----:B------:R-:W-:-:S07]  /*2f30*/  MOV R0, UR4 ;  /* 0x0000000400007c02 */ /* 0x000fce0008000f00 */
.L_x_57:
[----:B-1----:R1:W2:Y:S02]  /*2f40*/  SYNCS.PHASECHK.TRANS64.TRYWAIT P0, [R0+URZ+0xd0], R3 ;  /* 0x0000d003000075a7 */ /* 0x0022a400080011ff */
[----:B--2---:R-:W-:Y:S05]  /*2f50*/  @!P0 NANOSLEEP.SYNCS 0x989680 ;  /* 0x009896800000895d */ /* 0x004fea0003900000 */
[----:B------:R-:W2:Y:S02]  /*2f60*/  @!P0 SYNCS.PHASECHK.TRANS64 P0, [R0+URZ+0xd0], R3 ;  /* 0x0000d003000085a7 */ /* 0x000ea400080010ff */
[----:B--2---:R-:W-:Y:S05]  /*2f70*/  @P0 EXIT ;  /* 0x000000000000094d */ /* 0x004fea0003800000 */
[----:B------:R-:W-:Y:S05]  /*2f80*/  BRA `(.L_x_57) ;  /* 0xfffffffc00ec7947 */ /* 0x000fea000383ffff */
.L_x_50:
[----:B------:R-:W-:Y:S05]  /*2f90*/  BRA.U UP4, `(.L_x_58) ;  /* 0x0000001104d87547 */ /* 0x000fea000b800000 */
[----:B------:R-:W-:Y:S01]  /*2fa0*/  UMOV UR6, 0x40 ;  /* 0x0000004000067882 */ /* 0x000fe20000000000 */
[----:B------:R-:W-:Y:S01]  /*2fb0*/  NOP ;  /* 0x0000000000007918 */ /* 0x000fe20000000000 */
[----:B------:R-:W-:Y:S01]  /*2fc0*/  ULEA UR6, UR37, UR6, 0x18 ;  /* 0x0000000625067291 */ /* 0x000fe2000f8ec0ff */
[----:B------:R-:W-:Y:S02]  /*2fd0*/  UMOV UR7, 0x400 ;  /* 0x0000040000077882 */ /* 0x000fe40000000000 */
[----:B------:R-:W-:-:S06]  /*2fe0*/  ULEA UR37, UR37, UR7, 0x18 ;  /* 0x0000000725257291 */ /* 0x000fcc000f8ec0ff */
[----:B------:R-:W1:Y:S02]  /*2ff0*/  LDS.U8 R2, [UR6+0x1c] ;  /* 0x00001c06ff027984 */ /* 0x000e640008000000 */
[----:B-1----:R-:W-:-:S13]  /*3000*/  ISETP.NE.AND P0, PT, R2, RZ, PT ;  /* 0x000000ff0200720c */ /* 0x002fda0003f05270 */
[----:B------:R-:W-:Y:S05]  /*3010*/  @P0 BRA `(.L_x_59) ;  /* 0x0000000400080947 */ /* 0x000fea0003800000 */
[----:B------:R-:W-:Y:S02]  /*3020*/  UISETP.NE.U32.AND UP0, UPT, UR5, 0x1, UPT ;  /* 0x000000010500788c */ /* 0x000fe4000bf05070 */
[----:B------:R-:W-:-:S07]  /*3030*/  UIADD3 UR8, UPT, UPT, UR6, 0x8, URZ ;  /* 0x0000000806087890 */ /* 0x000fce000fffe0ff */
[----:B------:R-:W-:Y:S05]  /*3040*/  BRA.U !UP0, `(.L_x_60) ;  /* 0x00000001089c7547 */ /* 0x000fea000b800000 */
[----:B------:R-:W-:Y:S01]  /*3050*/  ELECT P0, URZ, PT ;  /* 0x0000000000ff782f */ /* 0x000fe20003800000 */
[----:B------:R-:W-:-:S12]  /*3060*/  BSSY B0, `(.L_x_60) ;  /* 0x0000025000007945 */ /* 0x000fd80003800000 */
[----:B------:R-:W-:Y:S05]  /*3070*/  @!P0 BRA `(.L_x_61) ;  /* 0x00000000008c8947 */ /* 0x000fea0003800000 */
[----:B------:R-:W-:-:S05]  /*3080*/  UMOV UR7, 0x10 ;  /* 0x0000001000077882 */ /* 0x000fca0000000000 */
[----:B------:R-:W-:Y:S04]  /*3090*/  DEPBAR.LE SB1, 0x36 ;  /* 0x00009d800000791a */ /* 0x000fe80000000000 */
[----:B------:R-:W1:Y:S02]  /*30a0*/  UTCATOMSWS.2CTA.FIND_AND_SET.ALIGN UP1, UR7, UR7 ;  /* 0x00000007000775e3 */ /* 0x000e640008220800 */
[----:B-1----:R-:W-:Y:S01]  /*30b0*/  MOV R11, UR7 ;  /* 0x00000007000b7c02 */ /* 0x002fe20008000f00 */
[----:B------:R-:W-:Y:S06]  /*30c0*/  BRA.U UP1, `(.L_x_62) ;  /* 0x0000000101187547 */ /* 0x000fec000b800000 */
.L_x_63:
[----:B------:R-:W-:Y:S05]  /*30d0*/  NANOSLEEP 0x64 ;  /* 0x000000640000795d */ /* 0x000fea0003800000 */
[----:B------:R-:W-:-:S05]  /*30e0*/  UMOV UR7, 0x10 ;  /* 0x0000001000077882 */ /* 0x000fca0000000000 */
[----:B------:R-:W-:Y:S04]  /*30f0*/  DEPBAR.LE SB1, 0x36 ;  /* 0x00009d800000791a */ /* 0x000fe80000000000 */
[----:B------:R-:W1:Y:S02]  /*3100*/  UTCATOMSWS.2CTA.FIND_AND_SET.ALIGN UP1, UR7, UR7 ;  /* 0x00000007000775e3 */ /* 0x000e640008220800 */
[----:B-1----:R-:W-:Y:S01]  /*3110*/  MOV R11, UR7 ;  /* 0x00000007000b7c02 */ /* 0x002fe20008000f00 */
[----:B------:R-:W-:Y:S05]  /*3120*/  BRA.U !UP1, `(.L_x_63) ;  /* 0xfffffffd09e87547 */ /* 0x000fea000b83ffff */
.L_x_62:
[----:B------:R-:W1:Y:S01]  /*3130*/  LDS R5, [UR6+0x10] ;  /* 0x00001006ff057984 */ /* 0x000e620008000800 */
[----:B------:R-:W-:Y:S01]  /*3140*/  IMAD.U32 R3, RZ, RZ, UR37 ;  /* 0x00000025ff037e24 */ /* 0x000fe2000f8e00ff */
[----:B------:R-:W-:-:S03]  /*3150*/  MOV R2, UR4 ;  /* 0x0000000400027c02 */ /* 0x000fc60008000f00 */
[----:B------:R-:W-:Y:S01]  /*3160*/  VIADD R3, R3, 0x170 ;  /* 0x0000017003037836 */ /* 0x000fe20000000000 */
[----:B-1----:R-:W-:-:S04]  /*3170*/  SHF.L.U32 R5, R5, 0x1f, RZ ;  /* 0x0000001f05057819 */ /* 0x002fc800000006ff */
[----:B------:R-:W1:Y:S02]  /*3180*/  SYNCS.PHASECHK.TRANS64.TRYWAIT P0, [UR6+0x8], R5 ;  /* 0x00000805ff0075a7 */ /* 0x000e640008001106 */
[----:B-1----:R-:W-:Y:S05]  /*3190*/  @P0 BRA `(.L_x_64) ;  /* 0x0000000000080947 */ /* 0x002fea0003800000 */
[----:B------:R-:W1:Y:S02]  /*31a0*/  SYNCS.PHASECHK.TRANS64.TRYWAIT P0, [UR6+0x8], R5 ;  /* 0x00000805ff0075a7 */ /* 0x000e640008001106 */
[----:B-1----:R-:W-:Y:S05]  /*31b0*/  @!P0 BRA `(.L_x_65) ;  /* 0x0000005c00588947 */ /* 0x002fea0003800000 */
.L_x_64:
[----:B-1----:R-:W-:Y:S01]  /*31c0*/  HFMA2 R4, -RZ, RZ, 0, 5.9604644775390625e-08 ;  /* 0x00000001ff047431 */ /* 0x002fe200000001ff */
[----:B------:R-:W-:Y:S01]  /*31d0*/  UPRMT UR7, UR4, 0x654, UR8 ;  /* 0x0000065404077896 */ /* 0x000fe20008000008 */
[----:B------:R-:W-:Y:S01]  /*31e0*/  IMAD.MOV.U32 R6, RZ, RZ, 0xffff ;  /* 0x0000ffffff067424 */ /* 0x000fe200078e00ff */
[----:B------:R-:W-:Y:S01]  /*31f0*/  PRMT R2, R2, 0x654, R3 ;  /* 0x0000065402027816 */ /* 0x000fe20000000003 */
[----:B------:R-:W-:Y:S02]  /*3200*/  IMAD.MOV.U32 R5, RZ, RZ, 0x4 ;  /* 0x00000004ff057424 */ /* 0x000fe400078e00ff */
[----:B------:R-:W-:Y:S01]  /*3210*/  IMAD.SHL.U32 R9, R11, 0x20, RZ ;  /* 0x000000200b097824 */ /* 0x000fe200078e00ff */
[----:B------:R-:W-:Y:S02]  /*3220*/  MOV R3, UR7 ;  /* 0x0000000700037c02 */ /* 0x000fe40008000f00 */
[-C--:B------:R-:W-:Y:S01]  /*3230*/  SHF.L.U32 R7, R6, R11.reuse, RZ ;  /* 0x0000000b06077219 */ /* 0x080fe200000006ff */
[----:B------:R1:W-:Y:S01]  /*3240*/  SYNCS.ARRIVE.TRANS64.RED RZ, [UR7], R5 ;  /* 0x00000005ffff79a7 */ /* 0x0003e20008000407 */
[----:B------:R-:W-:Y:S01]  /*3250*/  SHF.L.U32 R6, R4, R11, RZ ;  /* 0x0000000b04067219 */ /* 0x000fe200000006ff */
[----:B------:R1:W-:Y:S04]  /*3260*/  STS [UR37+0x170], R9 ;  /* 0x00017009ff007988 */ /* 0x0003e80008000825 */
[----:B------:R1:W-:Y:S04]  /*3270*/  STAS [R2.64], R11 ;  /* 0x0000000b02007dbd */ /* 0x0003e8000c0008ff */
[----:B------:R1:W-:Y:S04]  /*3280*/  ATOMS.OR RZ, [UR6+0x14], R7 ;  /* 0x00001407ffff798c */ /* 0x0003e8000b000006 */
[----:B------:R1:W-:Y:S04]  /*3290*/  ATOMS.OR RZ, [UR6+0x18], R6 ;  /* 0x00001806ffff798c */ /* 0x0003e8000b000006 */
[----:B------:R1:W-:Y:S02]  /*32a0*/  ATOMS.XOR RZ, [UR6+0x10], R4 ;  /* 0x00001004ffff798c */ /* 0x0003e4000b800006 */
.L_x_61:
[----:B------:R-:W-:Y:S05]  /*32b0*/  BSYNC B0 ;  /* 0x0000000000007941 */ /* 0x000fea0003800000 */
.L_x_60:
[----:B------:R-:W-:Y:S05]  /*32c0*/  BRA.U UP0, `(.L_x_66) ;  /* 0x00000001006c7547 */ /* 0x000fea000b800000 */
[----:B------:R-:W-:-:S03]  /*32d0*/  UMOV UR7, 0xffffffff ;  /* 0xffffffff00077882 */ /* 0x000fc60000000000 */
[----:B------:R-:W-:Y:S05]  /*32e0*/  BRA.DIV UR7, `(.L_x_67) ;  /* 0x0000005e07247947 */ /* 0x000fea000b800000 */
[----:B------:R-:W-:-:S13]  /*32f0*/  ELECT P6, URZ, PT ;  /* 0x0000000000ff782f */ /* 0x000fda00038c0000 */
.L_x_175:
[----:B------:R-:W-:Y:S05]  /*3300*/  @!P6 BRA `(.L_x_66) ;  /* 0x00000000005ce947 */ /* 0x000fea0003800000 */
[----:B-1----:R-:W1:Y:S02]  /*3310*/  LDS R3, [UR6+0x10] ;  /* 0x00001006ff037984 */ /* 0x002e640008000800 */
[----:B-1----:R-:W-:-:S04]  /*3320*/  SHF.L.U32 R3, R3, 0x1f, RZ ;  /* 0x0000001f03037819 */ /* 0x002fc800000006ff */
[----:B------:R-:W1:Y:S02]  /*3330*/  SYNCS.PHASECHK.TRANS64.TRYWAIT P0, [UR6+0x8], R3 ;  /* 0x00000803ff0075a7 */ /* 0x000e640008001106 */
[----:B-1----:R-:W-:Y:S05]  /*3340*/  @P0 BRA `(.L_x_68) ;  /* 0x0000000000080947 */ /* 0x002fea0003800000 */
[----:B------:R-:W1:Y:S02]  /*3350*/  SYNCS.PHASECHK.TRANS64.TRYWAIT P0, [UR6+0x8], R3 ;  /* 0x00000803ff0075a7 */ /* 0x000e640008001106 */
[----:B-1----:R-:W-:Y:S05]  /*3360*/  @!P0 BRA `(.L_x_69) ;  /* 0x0000005c00248947 */ /* 0x002fea0003800000 */
.L_x_68:
[----:B------:R-:W2:Y:S01]  /*3370*/  LDS R5, [UR37+0x170] ;  /* 0x00017025ff057984 */ /* 0x000ea20008000800 */
[----:B-1----:R-:W-:Y:S02]  /*3380*/  HFMA2 R2, -RZ, RZ, 0, 5.9604644775390625e-08 ;  /* 0x00000001ff027431 */ /* 0x002fe400000001ff */
[----:B------:R-:W-:Y:S01]  /*3390*/  IMAD.MOV.U32 R3, RZ, RZ, 0xffff ;  /* 0x0000ffffff037424 */ /* 0x000fe200078e00ff */
[----:B------:R-:W-:Y:S01]  /*33a0*/  UPRMT UR7, UR4, 0x654, UR8 ;  /* 0x0000065404077896 */ /* 0x000fe20008000008 */
[----:B--2---:R-:W-:-:S03]  /*33b0*/  IMAD.SHL.U32 R4, R5, 0x20, RZ ;  /* 0x0000002005047824 */ /* 0x004fc600078e00ff */
[-C--:B------:R-:W-:Y:S02]  /*33c0*/  SHF.L.U32 R3, R3, R5.reuse, RZ ;  /* 0x0000000503037219 */ /* 0x080fe400000006ff */
[----:B------:R-:W-:Y:S01]  /*33d0*/  SHF.L.U32 R5, R2, R5, RZ ;  /* 0x0000000502057219 */ /* 0x000fe200000006ff */
[----:B------:R2:W-:Y:S04]  /*33e0*/  STS [UR37+0x170], R4 ;  /* 0x00017004ff007988 */ /* 0x0005e80008000825 */
[----:B------:R2:W-:Y:S04]  /*33f0*/  ATOMS.OR RZ, [UR6+0x14], R3 ;  /* 0x00001403ffff798c */ /* 0x0005e8000b000006 */
[----:B------:R2:W-:Y:S01]  /*3400*/  ATOMS.OR RZ, [UR6+0x18], R5 ;  /* 0x00001805ffff798c */ /* 0x0005e2000b000006 */
[----:B------:R-:W-:Y:S03]  /*3410*/  SYNCS.ARRIVE.TRANS64.RED.A1T0 RZ, [UR7], RZ ;  /* 0x000000ffffff79a7 */ /* 0x000fe60008100407 */
[----:B------:R2:W-:Y:S01]  /*3420*/  ATOMS.XOR RZ, [UR6+0x10], R2 ;  /* 0x00001002ffff798c */ /* 0x0005e2000b800006 */
[----:B------:R-:W-:Y:S05]  /*3430*/  BRA `(.L_x_66) ;  /* 0x0000000000107947 */ /* 0x000fea0003800000 */
.L_x_59:
[----:B------:R-:W-:-:S05]  /*3440*/  MOV R2, 0xffffffff ;  /* 0xffffffff00027802 */ /* 0x000fca0000000f00 */
[----:B------:R1:W-:Y:S02]  /*3450*/  STS [UR37+0x170], R2 ;  /* 0x00017002ff007988 */ /* 0x0003e40008000825 */
[----:B-1----:R-:W-:Y:S02]  /*3460*/  MOV R2, 0x3480 ;  /* 0x0000348000027802 */ /* 0x002fe40000000f00 */
[----:B-----5:R-:W-:Y:S05]  /*3470*/  CALL.REL.NOINC `($__internal_1_$__cuda_sm10x_tcgen05_guardrail_trap_phase_invalid_during_alloc) ;  /* 0x0000006000f87944 */ /* 0x020fea0003c00000 */
.L_x_66:
[----:B------:R-:W-:Y:S05]  /*3480*/  WARPSYNC.ALL ;  /* 0x0000000000007948 */ /* 0x000fea0003800000 */
[----:B------:R-:W3:Y:S01]  /*3490*/  S2UR UR7, SR_CgaCtaId ;  /* 0x00000000000779c3 */ /* 0x000ee20000008800 */
[----:B------:R-:W-:Y:S01]  /*34a0*/  UMOV UR6, 0x400 ;  /* 0x0000040000067882 */ /* 0x000fe20000000000 */
[----:B------:R-:W-:-:S06]  /*34b0*/  NOP ;  /* 0x0000000000007918 */ /* 0x000fcc0000000000 */
[----:B------:R-:W-:Y:S06]  /*34c0*/  BAR.ARV 0x6, 0xa0 ;  /* 0x0182800000007b1d */ /* 0x000fec0000002000 */
[----:B------:R-:W4:Y:S01]  /*34d0*/  LDCU UR8, c[0x0][0x38c] ;  /* 0x00007180ff0877ac */ /* 0x000f220008000800 */
[----:B------:R-:W-:Y:S01]  /*34e0*/  LOP3.LUT R0, R0, 0xffff, RZ, 0xc0, !PT ;  /* 0x0000ffff00007812 */ /* 0x000fe200078ec0ff */
[----:B-1----:R-:W-:Y:S01]  /*34f0*/  IMAD.MOV.U32 R9, RZ, RZ, 0x1 ;  /* 0x00000001ff097424 */ /* 0x002fe200078e00ff */
[----:B------:R-:W-:Y:S01]  /*3500*/  LOP3.LUT R8, R8, 0xffff, RZ, 0xc0, !PT ;  /* 0x0000ffff08087812 */ /* 0x000fe200078ec0ff */
[----:B------:R-:W-:Y:S01]  /*3510*/  UMOV UR19, URZ ;  /* 0x000000ff00137c82 */ /* 0x000fe20008000000 */
[----:B------:R-:W-:Y:S01]  /*3520*/  R2UR UR11, R0 ;  /* 0x00000000000b72ca */ /* 0x000fe200000e0000 */
[----:B------:R-:W-:Y:S01]  /*3530*/  UMOV UR18, URZ ;  /* 0x000000ff00127c82 */ /* 0x000fe20008000000 */
[----:B------:R-:W-:Y:S01]  /*3540*/  R2UR UR12, R8 ;  /* 0x00000000080c72ca */ /* 0x000fe200000e0000 */
[----:B------:R-:W-:Y:S01]  /*3550*/  IMAD.MOV.U32 R8, RZ, RZ, RZ ;  /* 0x000000ffff087224 */ /* 0x000fe200078e00ff */
[----:B------:R-:W-:Y:S01]  /*3560*/  UMOV UR17, URZ ;  /* 0x000000ff00117c82 */ /* 0x000fe20008000000 */
[----:B---3--:R-:W-:-:S02]  /*3570*/  ULEA UR7, UR7, UR6, 0x18 ;  /* 0x0000000607077291 */ /* 0x008fc4000f8ec0ff */
[----:B------:R-:W-:Y:S02]  /*3580*/  UISETP.NE.AND UP2, UPT, UR5, URZ, UPT ;  /* 0x000000ff0500728c */ /* 0x000fe4000bf45270 */
[----:B------:R-:W-:Y:S02]  /*3590*/  UIADD3 UR13, UPT, UPT, UR7, 0x4300, URZ ;  /* 0x00004300070d7890 */ /* 0x000fe4000fffe0ff */
[----:B------:R-:W-:Y:S02]  /*35a0*/  UIADD3 UR14, UPT, UPT, UR7, 0x12300, URZ ;  /* 0x00012300070e7890 */ /* 0x000fe4000fffe0ff */
[----:B----4-:R-:W-:Y:S01]  /*35b0*/  UIADD3 UR8, UPT, UPT, UR8, 0x3f, URZ ;  /* 0x0000003f08087890 */ /* 0x010fe2000fffe0ff */
[----:B--2---:R-:W1:Y:S01]  /*35c0*/  LDS R2, [UR7+0x170] ;  /* 0x00017007ff027984 */ /* 0x004e620008000800 */
[----:B------:R-:W-:Y:S02]  /*35d0*/  USHF.R.U32.HI UR13, URZ, 0x4, UR13 ;  /* 0x00000004ff0d7899 */ /* 0x000fe4000801160d */
[----:B------:R-:W-:-:S02]  /*35e0*/  USHF.R.S32.HI UR6, URZ, 0x1f, UR8 ;  /* 0x0000001fff067899 */ /* 0x000fc40008011408 */
[----:B------:R-:W-:Y:S02]  /*35f0*/  USHF.R.U32.HI UR14, URZ, 0x4, UR14 ;  /* 0x00000004ff0e7899 */ /* 0x000fe4000801160e */
[----:B------:R-:W-:Y:S02]  /*3600*/  ULEA.HI UR6, UR6, UR8, URZ, 0x6 ;  /* 0x0000000806067291 */ /* 0x000fe4000f8f30ff */
[----:B------:R-:W-:Y:S02]  /*3610*/  ULOP3.LUT UR13, UR13, 0x3fff, URZ, 0xc0, !UPT ;  /* 0x00003fff0d0d7892 */ /* 0x000fe4000f8ec0ff */
[----:B------:R-:W-:Y:S02]  /*3620*/  USHF.R.S32.HI UR6, URZ, 0x6, UR6 ;  /* 0x00000006ff067899 */ /* 0x000fe40008011406 */
[----:B------:R-:W-:Y:S02]  /*3630*/  ULOP3.LUT UR14, UR14, 0x3fff, URZ, 0xc0, !UPT ;  /* 0x00003fff0e0e7892 */ /* 0x000fe4000f8ec0ff */
[----:B------:R-:W-:Y:S01]  /*3640*/  UISETP.LT.AND UP0, UPT, UR6, 0x1, UPT ;  /* 0x000000010600788c */ /* 0x000fe2000bf01270 */
[----:B------:R-:W-:Y:S01]  /*3650*/  UMOV UR28, 0x0 ;  /* 0x00000000001c7882 */ /* 0x000fe20000000000 */
[----:B------:R-:W-:Y:S01]  /*3660*/  UMOV UR29, 0x8200010 ;  /* 0x08200010001d7882 */ /* 0x000fe20000000000 */
[----:B------:R-:W-:-:S02]  /*3670*/  ULOP3.LUT UR13, UR13, 0x10000, URZ, 0xfc, !UPT ;  /* 0x000100000d0d7892 */ /* 0x000fc4000f8efcff */
[----:B------:R-:W-:Y:S02]  /*3680*/  ULOP3.LUT UR14, UR14, 0x10000, URZ, 0xfc, !UPT ;  /* 0x000100000e0e7892 */ /* 0x000fe4000f8efcff */
[----:B------:R-:W-:Y:S01]  /*3690*/  USEL UR20, UR6, 0x1, !UP0 ;  /* 0x0000000106147887 */ /* 0x000fe2000c000000 */
[----:B------:R-:W-:Y:S01]  /*36a0*/  UMOV UR26, 0x0 ;  /* 0x00000000001a7882 */ /* 0x000fe20000000000 */
[----:B------:R-:W-:Y:S01]  /*36b0*/  UMOV UR27, 0x8200010 ;  /* 0x08200010001b7882 */ /* 0x000fe20000000000 */
[----:B------:R-:W-:Y:S01]  /*36c0*/  UMOV UR24, 0x0 ;  /* 0x0000000000187882 */ /* 0x000fe20000000000 */
[----:B------:R-:W-:Y:S01]  /*36d0*/  UMOV UR25, 0x8200010 ;  /* 0x0820001000197882 */ /* 0x000fe20000000000 */
[----:B------:R-:W-:Y:S01]  /*36e0*/  UMOV UR22, 0x0 ;  /* 0x0000000000167882 */ /* 0x000fe20000000000 */
[----:B------:R-:W-:Y:S01]  /*36f0*/  UMOV UR23, 0x8200010 ;  /* 0x0820001000177882 */ /* 0x000fe20000000000 */
[----:B-1----:R-:W-:Y:S02]  /*3700*/  R2UR UR21, R2 ;  /* 0x00000000021572ca */ /* 0x002fe400000e0000 */
[----:B------:R-:W-:-:S13]  /*3710*/  CS2R R2, SRZ ;  /* 0x0000000000027805 */ /* 0x000fda000001ff00 */
.L_x_77:
[C---:B------:R-:W-:Y:S02]  /*3720*/  LEA R0, R8.reuse, UR7, 0x3 ;  /* 0x0000000708007c11 */ /* 0x040fe4000f8e18ff */
[----:B------:R-:W-:Y:S02]  /*3730*/  SHF.L.U32 R5, R3, 0x1f, RZ ;  /* 0x0000001f03057819 */ /* 0x000fe400000006ff */
[----:B------:R-:W-:Y:S02]  /*3740*/  LEA R4, R8, UR7, 0x4 ;  /* 0x0000000708047c11 */ /* 0x000fe4000f8e20ff */
[----:B------:R-:W1:Y:S02]  /*3750*/  SYNCS.PHASECHK.TRANS64.TRYWAIT P0, [R0+URZ+0xc0], R5 ;  /* 0x0000c005000075a7 */ /* 0x000e6400080011ff */
[----:B-1-34-:R-:W-:Y:S05]  /*3760*/  @!P0 BRA `(.L_x_70) ;  /* 0x00000058003c8947 */ /* 0x01afea0003800000 */
.L_x_176:
[----:B-1----:R-:W1:Y:S01]  /*3770*/  LDS.128 R4, [R4+0x150] ;  /* 0x0001500004047984 */ /* 0x002e620000000c00 */
[----:B------:R-:W-:Y:S02]  /*3780*/  VIADD R0, R0, 0xd0 ;  /* 0x000000d000007836 */ /* 0x000fe40000000000 */
[----:B------:R-:W-:Y:S01]  /*3790*/  VIADD R8, R8, 0x1 ;  /* 0x0000000108087836 */ /* 0x000fe20000000000 */
[----:B------:R-:W-:Y:S01]  /*37a0*/  @!PT LDS RZ, [RZ] ;  /* 0x00000000fffff984 */ /* 0x000fe20000000800 */
[----:B------:R-:W-:Y:S01]  /*37b0*/  @!PT LDS RZ, [RZ] ;  /* 0x00000000fffff984 */ /* 0x000fe20000000800 */
[----:B------:R-:W-:Y:S01]  /*37c0*/  @!PT LDS RZ, [RZ] ;  /* 0x00000000fffff984 */ /* 0x000fe20000000800 */
[----:B------:R-:W-:Y:S01]  /*37d0*/  @!PT LDS RZ, [RZ] ;  /* 0x00000000fffff984 */ /* 0x000fe20000000800 */
[----:B------:R2:W-:Y:S06]  /*37e0*/  MEMBAR.ALL.CTA ;  /* 0x0000000000007992 */ /* 0x0005ec0000008000 */
[----:B--2---:R-:W2:Y:S01]  /*37f0*/  FENCE.VIEW.ASYNC.S ;  /* 0x00000000000073c6 */ /* 0x004ea20000000000 */
[----:B------:R-:W-:-:S04]  /*3800*/  PRMT R0, RZ, 0x654, R0 ;  /* 0x00000654ff007816 */ /* 0x000fc80000000000 */
[----:B--2---:R2:W-:Y:S01]  /*3810*/  SYNCS.ARRIVE.TRANS64.RED.A1T0 RZ, [R0+URZ], RZ ;  /* 0x000000ff00ff79a7 */ /* 0x0045e200081004ff */
[----:B-1----:R-:W-:Y:S01]  /*3820*/  LOP3.LUT P1, RZ, R6, 0x1, RZ, 0xc0, !PT ;  /* 0x0000000106ff7812 */ /* 0x002fe2000782c0ff */
[----:B--2---:R-:W-:-:S12]  /*3830*/  BRA.U UP2, `(.L_x_71) ;  /* 0x0000000502087547 */ /* 0x004fd8000b800000 */
[----:B------:R-:W1:Y:S01]  /*3840*/  LDCU UR8, c[0x0][0x38c] ;  /* 0x00007180ff0877ac */ /* 0x000e620008000800 */
[----:B------:R-:W-:Y:S02]  /*3850*/  PLOP3.LUT P2, PT, PT, PT, PT, 0x80, 0x8 ;  /* 0x000000000008781c */ /* 0x000fe40003f4f070 */
[----:B------:R-:W-:Y:S01]  /*3860*/  SHF.L.U32 R5, R9, 0x1f, RZ ;  /* 0x0000001f09057819 */ /* 0x000fe200000006ff */
[----:B------:R-:W-:Y:S02]  /*3870*/  ULEA UR9, UR19, UR7, 0x3 ;  /* 0x0000000713097291 */ /* 0x000fe4000f8e18ff */
[----:B------:R-:W-:Y:S02]  /*3880*/  ULEA UR10, UR19, UR21, 0x6 ;  /* 0x00000015130a7291 */ /* 0x000fe4000f8e30ff */
[----:B-1----:R-:W-:-:S06]  /*3890*/  UISETP.GE.AND UP0, UPT, UR8, 0x1, UPT ;  /* 0x000000010800788c */ /* 0x002fcc000bf06270 */
[----:B------:R-:W-:-:S05]  /*38a0*/  PLOP3.LUT P0, PT, PT, PT, UP0, 0x80, 0x8 ;  /* 0x000000000008781c */ /* 0x000fca0003f0f008 */
[----:B------:R-:W-:-:S08]  /*38b0*/  @UP0 ULEA UR8, UR18, UR7, 0x3 ;  /* 0x0000000712080291 */ /* 0x000fd0000f8e18ff */
[----:B------:R-:W-:-:S04]  /*38c0*/  @P0 SHF.L.U32 R0, R2, 0x1f, RZ ;  /* 0x0000001f02000819 */ /* 0x000fc800000006ff */
[----:B------:R1:W2:Y:S01]  /*38d0*/  @P0 SYNCS.PHASECHK.TRANS64.TRYWAIT P2, [UR8], R0 ;  /* 0x00000000ff0005a7 */ /* 0x0002a20008041108 */
[----:B------:R-:W3:Y:S02]  /*38e0*/  SYNCS.PHASECHK.TRANS64.TRYWAIT P0, [UR9+0x100], R5 ;  /* 0x00010005ff0075a7 */ /* 0x000ee40008001109 */
[----:B-123--:R-:W-:Y:S05]  /*38f0*/  @!P0 BRA `(.L_x_72) ;  /* 0x0000005400ec8947 */ /* 0x00efea0003800000 */
.L_x_178:
[----:B------:R-:W-:Y:S01]  /*3900*/  UMOV UR16, UR17 ;  /* 0x0000001100107c82 */ /* 0x000fe20008000000 */
[----:B------:R-:W-:Y:S05]  /*3910*/  BRA.U !UP0, `(.L_x_73) ;  /* 0x0000000108c07547 */ /* 0x000fea000b800000 */
[----:B------:R-:W-:Y:S02]  /*3920*/  UIADD3 UR16, UPT, UPT, UR20, UR17, URZ ;  /* 0x0000001114107290 */ /* 0x000fe4000fffe0ff */
[----:B------:R-:W-:Y:S01]  /*3930*/  UPLOP3.LUT UP3, UPT, UPT, UPT, UPT, 0x40, 0x4 ;  /* 0x000000000004789c */ /* 0x000fe20003f6e870 */
[----:B------:R-:W-:Y:S01]  /*3940*/  UMOV UR15, UR6 ;  /* 0x00000006000f7c82 */ /* 0x000fe20008000000 */
[----:B------:R-:W-:-:S09]  /*3950*/  UMOV UR46, UR18 ;  /* 0x00000012002e7c82 */ /* 0x000fd20008000000 */
.L_x_76:
[----:B--2---:R-:W-:Y:S01]  /*3960*/  ULEA UR8, UR46, UR7, 0x3 ;  /* 0x000000072e087291 */ /* 0x004fe2000f8e18ff */
[----:B---3--:R-:W-:Y:S11]  /*3970*/  @P2 BRA `(.L_x_74) ;  /* 0x00000000000c2947 */ /* 0x008ff60003800000 */
[----:B-1----:R-:W-:Y:S04]  /*3980*/  SHF.L.U32 R5, R2, 0x1f, RZ ;  /* 0x0000001f02057819 */ /* 0x002fe800000006ff */
[----:B------:R-:W1:Y:S02]  /*3990*/  SYNCS.PHASECHK.TRANS64.TRYWAIT P0, [UR8], R5 ;  /* 0x00000005ff0075a7 */ /* 0x000e640008001108 */
[----:B-1----:R-:W-:Y:S05]  /*39a0*/  @!P0 BRA `(.L_x_75) ;  /* 0x0000005400d88947 */ /* 0x002fea0003800000 */
.L_x_74:
[----:B------:R-:W-:Y:S01]  /*39b0*/  UISETP.NE.AND UP0, UPT, UR15, 0x1, UPT ;  /* 0x000000010f00788c */ /* 0x000fe2000bf05270 */
[----:B------:R-:W-:Y:S01]  /*39c0*/  PLOP3.LUT P2, PT, PT, PT, PT, 0x80, 0x8 ;  /* 0x000000000008781c */ /* 0x000fe20003f4f070 */
[----:B------:R-:W-:Y:S02]  /*39d0*/  UIADD3 UR18, UPT, UPT, UR46, 0x1, URZ ;  /* 0x000000012e127890 */ /* 0x000fe4000fffe0ff */
[----:B------:R-:W-:Y:S02]  /*39e0*/  ULEA UR32, UR46, UR14, 0x9 ;  /* 0x0000000e2e207291 */ /* 0x000fe4000f8e48ff */
[----:B------:R-:W-:Y:S01]  /*39f0*/  UISETP.NE.AND UP1, UPT, UR18, 0x7, UPT ;  /* 0x000000071200788c */ /* 0x000fe2000bf25270 */
[----:B------:R-:W-:Y:S01]  /*3a00*/  PLOP3.LUT P0, PT, PT, PT, UP0, 0x80, 0x8 ;  /* 0x000000000008781c */ /* 0x000fe20003f0f008 */
[----:B------:R-:W-:Y:S02]  /*3a10*/  UIADD3 UR44, UPT, UPT, UR32, 0x2, URZ ;  /* 0x00000002202c7890 */ /* 0x000fe4000fffe0ff */
[----:B------:R-:W-:Y:S02]  /*3a20*/  USEL UR31, URZ, 0x1, UP1 ;  /* 0x00000001ff1f7887 */ /* 0x000fe40008800000 */
[----:B------:R-:W-:Y:S02]  /*3a30*/  USEL UR18, UR18, URZ, UP1 ;  /* 0x000000ff12127287 */ /* 0x000fe40008800000 */
[----:B------:R-:W-:Y:S02]  /*3a40*/  UIADD3 UR40, UPT, UPT, UR32, 0x4, URZ ;  /* 0x0000000420287890 */ /* 0x000fe4000fffe0ff */
[----:B------:R-:W-:Y:S01]  /*3a50*/  @UP0 ULEA UR30, UR18, UR7, 0x3 ;  /* 0x00000007121e0291 */ /* 0x000fe2000f8e18ff */
[----:B------:R-:W-:Y:S01]  /*3a60*/  LOP3.LUT R2, R2, UR31, RZ, 0x3c, !PT ;  /* 0x0000001f02027c12 */ /* 0x000fe2000f8e3cff */
[----:B------:R-:W-:Y:S02]  /*3a70*/  UIADD3 UR36, UPT, UPT, UR32, 0x6, URZ ;  /* 0x0000000620247890 */ /* 0x000fe4000fffe0ff */
[----:B------:R-:W-:Y:S01]  /*3a80*/  UIADD3 UR8, UPT, UPT, UR8, 0x38, URZ ;  /* 0x0000003808087890 */ /* 0x000fe2000fffe0ff */
[----:B-1----:R-:W-:Y:S01]  /*3a90*/  @P0 SHF.L.U32 R0, R2, 0x1f, RZ ;  /* 0x0000001f02000819 */ /* 0x002fe200000006ff */
[----:B------:R-:W-:Y:S02]  /*3aa0*/  UIADD3 UR17, UPT, UPT, UR17, 0x1, URZ ;  /* 0x0000000111117890 */ /* 0x000fe4000fffe0ff */
[----:B------:R-:W-:Y:S01]  /*3ab0*/  UIADD3 UR15, UPT, UPT, UR15, -0x1, URZ ;  /* 0xffffffff0f0f7890 */ /* 0x000fe2000fffe0ff */
[----:B------:R2:W3:Y:S01]  /*3ac0*/  @P0 SYNCS.PHASECHK.TRANS64.TRYWAIT P2, [UR30], R0 ;  /* 0x00000000ff0005a7 */ /* 0x0004e2000804111e */
[----:B------:R-:W-:Y:S02]  /*3ad0*/  ULEA UR30, UR46, UR13, 0x9 ;  /* 0x0000000d2e1e7291 */ /* 0x000fe4000f8e48ff */
[----:B------:R-:W-:Y:S02]  /*3ae0*/  UISETP.NE.AND UP0, UPT, UR17, UR16, UPT ;  /* 0x000000101100728c */ /* 0x000fe4000bf05270 */
[----:B------:R-:W-:Y:S02]  /*3af0*/  UIADD3 UR42, UPT, UPT, UR30, 0x2, URZ ;  /* 0x000000021e2a7890 */ /* 0x000fe4000fffe0ff */
[----:B------:R-:W-:Y:S02]  /*3b00*/  UIADD3 UR38, UPT, UPT, UR30, 0x4, URZ ;  /* 0x000000041e267890 */ /* 0x000fe4000fffe0ff */
[----:B------:R-:W-:Y:S01]  /*3b10*/  UIADD3 UR34, UPT, UPT, UR30, 0x6, URZ ;  /* 0x000000061e227890 */ /* 0x000fe2000fffe0ff */
[----:B------:R-:W-:Y:S01]  /*3b20*/  UMOV UR33, 0x40004040 ;  /* 0x4000404000217882 */ /* 0x000fe20000000000 */
[----:B------:R-:W-:Y:S01]  /*3b30*/  UMOV UR31, 0x40004040 ;  /* 0x40004040001f7882 */ /* 0x000fe20000000000 */
[----:B------:R-:W-:Y:S01]  /*3b40*/  UMOV UR45, 0x40004040 ;  /* 0x40004040002d7882 */ /* 0x000fe20000000000 */
[----:B------:R2:W-:Y:S01]  /*3b50*/  UTCHMMA.2CTA gdesc[UR30], gdesc[UR32], tmem[UR10], tmem[UR28], idesc[UR29], UP3 ;  /* 0x00ff1c201e0075ea */ /* 0x0005e20009a0000a */
[----:B------:R-:W-:Y:S01]  /*3b60*/  UPLOP3.LUT UP3, UPT, UPT, UPT, UPT, 0x80, 0x8 ;  /* 0x000000000008789c */ /* 0x000fe20003f6f070 */
[----:B------:R-:W-:Y:S01]  /*3b70*/  UMOV UR43, 0x40004040 ;  /* 0x40004040002b7882 */ /* 0x000fe20000000000 */
[----:B------:R-:W-:Y:S01]  /*3b80*/  UMOV UR41, 0x40004040 ;  /* 0x4000404000297882 */ /* 0x000fe20000000000 */
[----:B------:R2:W-:Y:S01]  /*3b90*/  UTCHMMA.2CTA gdesc[UR42], gdesc[UR44], tmem[UR10], tmem[UR26], idesc[UR27], UPT ;  /* 0x00ff1a2c2a0075ea */ /* 0x0005e2000ba0000a */
[----:B------:R-:W-:Y:S01]  /*3ba0*/  UMOV UR39, 0x40004040 ;  /* 0x4000404000277882 */ /* 0x000fe20000000000 */
[----:B------:R-:W-:Y:S01]  /*3bb0*/  UMOV UR37, 0x40004040 ;  /* 0x4000404000257882 */ /* 0x000fe20000000000 */
[----:B------:R-:W-:Y:S01]  /*3bc0*/  UMOV UR35, 0x40004040 ;  /* 0x4000404000237882 */ /* 0x000fe20000000000 */
[----:B------:R2:W-:Y:S01]  /*3bd0*/  UTCHMMA.2CTA gdesc[UR38], gdesc[UR40], tmem[UR10], tmem[UR24], idesc[UR25], UPT ;  /* 0x00ff1828260075ea */ /* 0x0005e2000ba0000a */
[----:B------:R2:W-:Y:S01]  /*3be0*/  UTCHMMA.2CTA gdesc[UR34], gdesc[UR36], tmem[UR10], tmem[UR22], idesc[UR23], UPT ;  /* 0x00ff1624220075ea */ /* 0x0005e2000ba0000a */
[----:B------:R2:W-:Y:S01]  /*3bf0*/  UTCBAR.2CTA.MULTICAST [UR8], URZ, UR12 ;  /* 0x000000ff080073e9 */ /* 0x0005e2000820080c */
[----:B------:R-:W-:Y:S01]  /*3c00*/  UMOV UR46, UR18 ;  /* 0x00000012002e7c82 */ /* 0x000fe20008000000 */
[----:B------:R-:W-:Y:S05]  /*3c10*/  BRA.U UP0, `(.L_x_76) ;  /* 0xfffffffd00507547 */ /* 0x000fea000b83ffff */
.L_x_73:
[----:B------:R-:W-:Y:S01]  /*3c20*/  UIADD3 UR9, UPT, UPT, UR9, 0xe0, URZ ;  /* 0x000000e009097890 */ /* 0x000fe2000fffe0ff */
[----:B------:R-:W-:-:S08]  /*3c30*/  UMOV UR17, UR16 ;  /* 0x0000001000117c82 */ /* 0x000fd00008000000 */
[----:B------:R4:W-:Y:S01]  /*3c40*/  UTCBAR.2CTA.MULTICAST [UR9], URZ, UR11 ;  /* 0x000000ff090073e9 */ /* 0x0009e2000820080b */
[----:B------:R-:W-:Y:S02]  /*3c50*/  NOP ;  /* 0x0000000000007918 */ /* 0x000fe40000000000 */
.L_x_71:
[----:B------:R-:W-:Y:S01]  /*3c60*/  UIADD3 UR19, UPT, UPT, UR19, 0x1, URZ ;  /* 0x0000000113137890 */ /* 0x000fe2000fffe0ff */
[----:B------:R-:W-:-:S03]  /*3c70*/  ISETP.NE.AND P0, PT, R8, 0x2, PT ;  /* 0x000000020800780c */ /* 0x000fc60003f05270 */
[----:B------:R-:W-:Y:S01]  /*3c80*/  UISETP.NE.AND UP0, UPT, UR19, 0x4, UPT ;  /* 0x000000041300788c */ /* 0x000fe2000bf05270 */
[----:B-12---:R-:W-:Y:S02]  /*3c90*/  SEL R0, RZ, 0x1, P0 ;  /* 0x00000001ff007807 */ /* 0x006fe40000000000 */
[----:B------:R-:W-:Y:S01]  /*3ca0*/  SEL R8, R8, RZ, P0 ;  /* 0x000000ff08087207 */ /* 0x000fe20000000000 */
[----:B------:R-:W-:Y:S01]  /*3cb0*/  USEL UR8, URZ, 0x1, UP0 ;  /* 0x00000001ff087887 */ /* 0x000fe20008000000 */
[----:B------:R-:W-:Y:S01]  /*3cc0*/  LOP3.LUT R3, R3, R0, RZ, 0x3c, !PT ;  /* 0x0000000003037212 */ /* 0x000fe200078e3cff */
[----:B------:R-:W-:-:S04]  /*3cd0*/  USEL UR19, UR19, URZ, UP0 ;  /* 0x000000ff13137287 */ /* 0x000fc80008000000 */
[----:B------:R-:W-:Y:S01]  /*3ce0*/  LOP3.LUT R9, R9, UR8, RZ, 0x3c, !PT ;  /* 0x0000000809097c12 */ /* 0x000fe2000f8e3cff */
[----:B------:R-:W-:Y:S07]  /*3cf0*/  @P1 BRA `(.L_x_77) ;  /* 0xfffffff800881947 */ /* 0x000fee000383ffff */
[----:B------:R-:W1:Y:S01]  /*3d00*/  S2UR UR6, SR_CgaCtaId ;  /* 0x00000000000679c3 */ /* 0x000e620000008800 */
[----:B------:R-:W-:Y:S01]  /*3d10*/  ELECT P0, URZ, PT ;  /* 0x0000000000ff782f */ /* 0x000fe20003800000 */
[----:B------:R-:W-:Y:S01]  /*3d20*/  HFMA2 R0, -RZ, RZ, 0, 5.9604644775390625e-08 ;  /* 0x00000001ff007431 */ /* 0x000fe200000001ff */
[----:B------:R-:W-:-:S05]  /*3d30*/  UMOV UR8, 0x40 ;  /* 0x0000004000087882 */ /* 0x000fca0000000000 */
[----:B------:R-:W-:Y:S01]  /*3d40*/  UVIRTCOUNT.DEALLOC.SMPOOL 0x80 ;  /* 0x000000800000784c */ /* 0x000fe20000000000 */
[----:B------:R-:W-:Y:S02]  /*3d50*/  UISETP.NE.AND UP0, UPT, UR5, URZ, UPT ;  /* 0x000000ff0500728c */ /* 0x000fe4000bf05270 */
[----:B-1----:R-:W-:-:S09]  /*3d60*/  ULEA UR6, UR6, UR8, 0x18 ;  /* 0x0000000806067291 */ /* 0x002fd2000f8ec0ff */
[----:B------:R1:W-:Y:S01]  /*3d70*/  @P0 STS.U8 [UR6+0x1c], R0 ;  /* 0x00001c00ff000988 */ /* 0x0003e20008000006 */
[----:B------:R-:W-:Y:S05]  /*3d80*/  BRA.U UP0, `(.L_x_78) ;  /* 0x0000000100a07547 */ /* 0x000fea000b800000 */
[----:B------:R-:W-:Y:S01]  /*3d90*/  UIADD3 UR5, UPT, UPT, UR7, 0x100, URZ ;  /* 0x0000010007057890 */ /* 0x000fe2000fffe0ff */
[----:B------:R-:W-:-:S03]  /*3da0*/  SHF.L.U32 R3, R9, 0x1f, RZ ;  /* 0x0000001f09037819 */ /* 0x000fc600000006ff */
[----:B------:R-:W-:-:S09]  /*3db0*/  ULEA UR8, UR19, UR5, 0x3 ;  /* 0x0000000513087291 */ /* 0x000fd2000f8e18ff */
[----:B------:R-:W2:Y:S02]  /*3dc0*/  SYNCS.PHASECHK.TRANS64.TRYWAIT P0, [UR8], R3 ;  /* 0x00000003ff0075a7 */ /* 0x000ea40008001108 */
[----:B--2---:R-:W-:Y:S05]  /*3dd0*/  @!P0 BRA `(.L_x_79) ;  /* 0x0000005000e48947 */ /* 0x004fea0003800000 */
.L_x_181:
[----:B----4-:R-:W-:-:S04]  /*3de0*/  UIADD3 UR9, UPT, UPT, UR19, 0x1, URZ ;  /* 0x0000000113097890 */ /* 0x010fc8000fffe0ff */
        /* <DEDUP_REMOVED lines=8> */
.L_x_183:
        /* <DEDUP_REMOVED lines=9> */
.L_x_185:
[----:B------:R-:W-:-:S04]  /*3f00*/  UIADD3 UR9, UPT, UPT, UR9, 0x1, URZ ;  /* 0x0000000109097890 */ /* 0x000fc8000fffe0ff */
[----:B------:R-:W-:-:S04]  /*3f10*/  UISETP.NE.AND UP1, UPT, UR9, 0x4, UPT ;  /* 0x000000040900788c */ /* 0x000fc8000bf25270 */
[----:B------:R-:W-:Y:S02]  /*3f20*/  USEL UR8, URZ, 0x1, UP1 ;  /* 0x00000001ff087887 */ /* 0x000fe40008800000 */
[----:B------:R-:W-:-:S04]  /*3f30*/  USEL UR9, UR9, URZ, UP1 ;  /* 0x000000ff09097287 */ /* 0x000fc80008800000 */
[----:B------:R-:W-:Y:S01]  /*3f40*/  ULEA UR9, UR9, UR5, 0x3 ;  /* 0x0000000509097291 */ /* 0x000fe2000f8e18ff */
[----:B-1----:R-:W-:-:S04]  /*3f50*/  LOP3.LUT R3, R2, UR8, RZ, 0x3c, !PT ;  /* 0x0000000802037c12 */ /* 0x002fc8000f8e3cff */
[----:B------:R-:W-:Y:S01]  /*3f60*/  SHF.L.U32 R3, R3, 0x1f, RZ ;  /* 0x0000001f03037819 */ /* 0x000fe200000006ff */
[----:B------:R-:W-:-:S04]  /*3f70*/  IMAD.U32 R0, RZ, RZ, UR9 ;  /* 0x00000009ff007e24 */ /* 0x000fc8000f8e00ff */
[----:B------:R1:W2:Y:S03]  /*3f80*/  SYNCS.PHASECHK.TRANS64.TRYWAIT P0, [R0+URZ], R3 ;  /* 0x00000003000075a7 */ /* 0x0002a600080011ff */
[----:B--2---:R-:W-:Y:S05]  /*3f90*/  @!P0 NANOSLEEP.SYNCS 0x989680 ;  /* 0x009896800000895d */ /* 0x004fea0003900000 */
[----:B------:R-:W2:Y:S02]  /*3fa0*/  @!P0 SYNCS.PHASECHK.TRANS64 P0, [R0+URZ], R3 ;  /* 0x00000003000085a7 */ /* 0x000ea400080010ff */
[----:B--2---:R-:W-:Y:S05]  /*3fb0*/  @P0 BRA `(.L_x_82) ;  /* 0x0000000000200947 */ /* 0x004fea0003800000 */
.L_x_83:
[----:B--2---:R2:W4:Y:S02]  /*3fc0*/  SYNCS.PHASECHK.TRANS64.TRYWAIT P0, [R0+URZ], R3 ;  /* 0x00000003000075a7 */ /* 0x00452400080011ff */
[----:B----4-:R-:W-:Y:S05]  /*3fd0*/  @!P0 NANOSLEEP.SYNCS 0x989680 ;  /* 0x009896800000895d */ /* 0x010fea0003900000 */
[----:B------:R-:W4:Y:S02]  /*3fe0*/  @!P0 SYNCS.PHASECHK.TRANS64 P0, [R0+URZ], R3 ;  /* 0x00000003000085a7 */ /* 0x000f2400080010ff */
[----:B----4-:R-:W-:Y:S05]  /*3ff0*/  @!P0 BRA `(.L_x_83) ;  /* 0xfffffffc00f08947 */ /* 0x010fea000383ffff */
[----:B------:R-:W-:Y:S05]  /*4000*/  BRA `(.L_x_82) ;  /* 0x00000000000c7947 */ /* 0x000fea0003800000 */
.L_x_78:
[----:B------:R-:W-:-:S04]  /*4010*/  UIADD3 UR5, UPT, UPT, UR7, 0x140, URZ ;  /* 0x0000014007057890 */ /* 0x000fc8000fffe0ff */
[----:B------:R-:W-:-:S09]  /*4020*/  UPRMT UR5, UR4, 0x654, UR5 ;  /* 0x0000065404057896 */ /* 0x000fd20008000005 */
[----:B------:R-:W-:Y:S03]  /*4030*/  SYNCS.ARRIVE.TRANS64.RED.A1T0 RZ, [UR5], RZ ;  /* 0x000000ffffff79a7 */ /* 0x000fe60008100405 */
.L_x_82:
[----:B-12---:R-:W-:Y:S01]  /*4040*/  SHF.L.U32 R3, RZ, 0x1f, RZ ;  /* 0x0000001fff037819 */ /* 0x006fe200000006ff */
[----:B------:R-:W-:Y:S01]  /*4050*/  UIADD3 UR5, UPT, UPT, UR7, 0x140, URZ ;  /* 0x0000014007057890 */ /* 0x000fe2000fffe0ff */
[----:B------:R-:W-:Y:S02]  /*4060*/  PLOP3.LUT P0, PT, PT, PT, UP0, 0x80, 0x8 ;  /* 0x000000000008781c */ /* 0x000fe40003f0f008 */
[----:B------:R-:W1:Y:S02]  /*4070*/  SYNCS.PHASECHK.TRANS64.TRYWAIT P1, [UR7+0x140], R3 ;  /* 0x00014003ff0075a7 */ /* 0x000e640008021107 */
[----:B-1----:R-:W-:Y:S09]  /*4080*/  @!P1 BRA `(.L_x_84) ;  /* 0x0000005000809947 */ /* 0x002ff20003800000 */
.L_x_187:
[----:B------:R-:W-:Y:S01]  /*4090*/  @!UP0 UPRMT UR5, UR4, 0x654, UR5 ;  /* 0x0000065404058896 */ /* 0x000fe20008000005 */
[----:B------:R-:W-:Y:S02]  /*40a0*/  UMOV UR8, 0xffff ;  /* 0x0000ffff00087882 */ /* 0x000fe40000000000 */
[----:B------:R-:W-:-:S06]  /*40b0*/  UMOV UR4, 0x1 ;  /* 0x0000000100047882 */ /* 0x000fcc0000000000 */
[----:B------:R-:W-:Y:S01]  /*40c0*/  @!P0 SYNCS.ARRIVE.TRANS64.RED.A1T0 RZ, [UR5], RZ ;  /* 0x000000ffffff89a7 */ /* 0x000fe20008100405 */
[----:B------:R-:W-:Y:S01]  /*40d0*/  NOP ;  /* 0x0000000000007918 */ /* 0x000fe20000000000 */
[----:B-1----:R-:W1:Y:S01]  /*40e0*/  LDS R0, [UR6+0x14] ;  /* 0x00001406ff007984 */ /* 0x002e620008000800 */
[----:B------:R-:W-:-:S04]  /*40f0*/  ULOP3.LUT UR5, UR21, 0xffff, URZ, 0xc0, !UPT ;  /* 0x0000ffff15057892 */ /* 0x000fc8000f8ec0ff */
[----:B------:R-:W-:-:S04]  /*4100*/  USHF.R.U32.HI UR5, URZ, 0x5, UR5 ;  /* 0x00000005ff057899 */ /* 0x000fc80008011605 */
[----:B------:R-:W-:Y:S02]  /*4110*/  USHF.L.U32 UR8, UR8, UR5, URZ ;  /* 0x0000000508087299 */ /* 0x000fe400080006ff */
[----:B------:R-:W-:-:S04]  /*4120*/  USHF.L.U32 UR4, UR4, UR5, URZ ;  /* 0x0000000504047299 */ /* 0x000fc800080006ff */
[----:B-1----:R-:W-:-:S04]  /*4130*/  LOP3.LUT R0, R0, UR8, RZ, 0xc0, !PT ;  /* 0x0000000800007c12 */ /* 0x002fc8000f8ec0ff */
[----:B------:R-:W-:-:S13]  /*4140*/  ISETP.NE.AND P0, PT, R0, UR8, PT ;  /* 0x0000000800007c0c */ /* 0x000fda000bf05270 */
[----:B------:R-:W-:Y:S05]  /*4150*/  @P0 BRA `(.L_x_85) ;  /* 0x0000000000580947 */ /* 0x000fea0003800000 */
[----:B------:R-:W1:Y:S02]  /*4160*/  LDS R0, [UR6+0x18] ;  /* 0x00001806ff007984 */ /* 0x000e640008000800 */
[----:B-1----:R-:W-:-:S04]  /*4170*/  LOP3.LUT R0, R0, UR4, RZ, 0xc0, !PT ;  /* 0x0000000400007c12 */ /* 0x002fc8000f8ec0ff */
[----:B------:R-:W-:-:S13]  /*4180*/  ISETP.NE.AND P0, PT, R0, UR4, PT ;  /* 0x0000000400007c0c */ /* 0x000fda000bf05270 */
[----:B------:R-:W-:Y:S05]  /*4190*/  @P0 BRA `(.L_x_86) ;  /* 0x00000000003c0947 */ /* 0x000fea0003800000 */
[----:B------:R-:W1:Y:S01]  /*41a0*/  S2R R2, SR_LANEID ;  /* 0x0000000000027919 */ /* 0x000e620000000000 */
[----:B------:R-:W-:Y:S01]  /*41b0*/  ULOP3.LUT UR8, URZ, UR8, URZ, 0x33, !UPT ;  /* 0x00000008ff087292 */ /* 0x000fe2000f8e33ff */
[----:B------:R-:W-:Y:S01]  /*41c0*/  LOP3.LUT R4, RZ, UR4, RZ, 0x33, !PT ;  /* 0x00000004ff047c12 */ /* 0x000fe2000f8e33ff */
[----:B------:R-:W-:Y:S02]  /*41d0*/  VOTEU.ANY UR7, UPT, PT ;  /* 0x0000000000077886 */ /* 0x000fe400038e0100 */
[----:B------:R-:W-:Y:S01]  /*41e0*/  UFLO.U32 UR7, UR7 ;  /* 0x00000007000772bd */ /* 0x000fe200080e0000 */
[----:B------:R-:W2:Y:S01]  /*41f0*/  REDUX UR4, R4 ;  /* 0x00000000040473c4 */ /* 0x000ea20000000000 */
[----:B------:R-:W-:-:S06]  /*4200*/  IMAD.U32 R0, RZ, RZ, UR8 ;  /* 0x00000008ff007e24 */ /* 0x000fcc000f8e00ff */
[----:B------:R1:W-:Y:S01]  /*4210*/  UTCATOMSWS.AND URZ, UR8 ;  /* 0x0000000800ff79e3 */ /* 0x0003e20008000000 */
[----:B------:R-:W3:Y:S01]  /*4220*/  REDUX UR5, R0 ;  /* 0x00000000000573c4 */ /* 0x000ee20000000000 */
[----:B-1----:R-:W-:Y:S01]  /*4230*/  ISETP.EQ.U32.AND P0, PT, R2, UR7, PT ;  /* 0x0000000702007c0c */ /* 0x002fe2000bf02070 */
[----:B--2---:R-:W-:Y:S01]  /*4240*/  IMAD.U32 R2, RZ, RZ, UR4 ;  /* 0x00000004ff027e24 */ /* 0x004fe2000f8e00ff */
[----:B---3--:R-:W-:-:S11]  /*4250*/  MOV R3, UR5 ;  /* 0x0000000500037c02 */ /* 0x008fd60008000f00 */
[----:B------:R1:W-:Y:S04]  /*4260*/  @P0 ATOMS.AND RZ, [UR6+0x14], R3 ;  /* 0x00001403ffff098c */ /* 0x0003e8000a800006 */
[----:B------:R1:W-:Y:S01]  /*4270*/  @P0 ATOMS.AND RZ, [UR6+0x18], R2 ;  /* 0x00001802ffff098c */ /* 0x0003e2000a800006 */
[----:B------:R-:W-:Y:S05]  /*4280*/  BRA `(.L_x_87) ;  /* 0x0000000000147947 */ /* 0x000fea0003800000 */
.L_x_86:
[----:B------:R-:W-:Y:S02]  /*4290*/  MOV R2, 0x42b0 ;  /* 0x000042b000027802 */ /* 0x000fe40000000f00 */
[----:B---345:R-:W-:Y:S05]  /*42a0*/  CALL.REL.NOINC `($__internal_0_$__cuda_sm10x_tcgen05_guardrail_trap_col_being_dealloced_not_returned_by_alloc) ;  /* 0x0000005400607944 */ /* 0x038fea0003c00000 */
[----:B------:R-:W-:Y:S05]  /*42b0*/  BRA `(.L_x_87) ;  /* 0x0000000000087947 */ /* 0x000fea0003800000 */
.L_x_85:
[----:B------:R-:W-:Y:S02]  /*42c0*/  MOV R2, 0x42e0 ;  /* 0x000042e000027802 */ /* 0x000fe40000000f00 */
[----:B---345:R-:W-:Y:S05]  /*42d0*/  CALL.REL.NOINC `($__internal_2_$__cuda_sm10x_tcgen05_guardrail_trap_unallocated_columns_being_dealloced) ;  /* 0x00000054006c7944 */ /* 0x038fea0003c00000 */
.L_x_87:
[----:B------:R-:W-:Y:S01]  /*42e0*/  NOP ;  /* 0x0000000000007918 */ /* 0x000fe20000000000 */
[----:B----4-:R-:W-:Y:S05]  /*42f0*/  EXIT ;  /* 0x000000000000794d */ /* 0x010fea0003800000 */
.L_x_58:
[----:B------:R-:W-:-:S09]  /*4300*/  UISETP.NE.OR UP5, UPT, UR10, 0x3, !UP5 ;  /* 0x000000030a00788c */ /* 0x000fd2000efa5670 */
[----:B------:R-:W-:Y:S05]  /*4310*/  BRA.U UP5, `(.L_x_88) ;  /* 0x0000001105787547 */ /* 0x000fea000b800000 */
[----:B------:R-:W1:Y:S01]  /*4320*/  LDC R0, c[0x0][0xb30] ;  /* 0x0002cc00ff007b82 */ /* 0x000e620000000800 */
[----:B------:R-:W2:Y:S01]  /*4330*/  LDCU.64 UR8, c[0x0][0x888] ;  /* 0x00011100ff0877ac */ /* 0x000ea20008000a00 */
[----:B------:R-:W-:Y:S02]  /*4340*/  HFMA2 R25, -RZ, RZ, 0, 0 ;  /* 0x00000000ff197431 */ /* 0x000fe400000001ff */
[----:B-----5:R-:W-:Y:S01]  /*4350*/  IMAD.MOV.U32 R32, RZ, RZ, 0x1 ;  /* 0x00000001ff207424 */ /* 0x020fe200078e00ff */
[----:B------:R-:W-:Y:S01]  /*4360*/  MOV R23, 0x1000 ;  /* 0x0000100000177802 */ /* 0x000fe20000000f00 */
[----:B------:R-:W3:Y:S01]  /*4370*/  LDCU.64 UR4, c[0x0][0x890] ;  /* 0x00011200ff0477ac */ /* 0x000ee20008000a00 */
[----:B------:R-:W-:Y:S01]  /*4380*/  IMAD.MOV.U32 R27, RZ, RZ, RZ ;  /* 0x000000ffff1b7224 */ /* 0x000fe200078e00ff */
[----:B------:R-:W4:Y:S01]  /*4390*/  LDC R19, c[0x0][0x370] ;  /* 0x0000dc00ff137b82 */ /* 0x000f220000000800 */
[----:B------:R-:W-:Y:S01]  /*43a0*/  UMOV UR7, 0x400 ;  /* 0x0000040000077882 */ /* 0x000fe20000000000 */
[----:B------:R-:W-:-:S02]  /*43b0*/  UPLOP3.LUT UP1, UPT, UPT, UPT, UPT, 0x40, 0x4 ;  /* 0x000000000004789c */ /* 0x000fc40003f2e870 */
[----:B------:R-:W-:-:S04]  /*43c0*/  ULEA UR7, UR37, UR7, 0x18 ;  /* 0x0000000725077291 */ /* 0x000fc8000f8ec0ff */
[----:B------:R-:W4:Y:S01]  /*43d0*/  LDC R2, c[0x0][0xb0c] ;  /* 0x0002c300ff027b82 */ /* 0x000f220000000800 */
[----:B------:R-:W-:Y:S02]  /*43e0*/  UIADD3 UR13, UPT, UPT, UR7, 0x88, URZ ;  /* 0x00000088070d7890 */ /* 0x000fe4000fffe0ff */
[----:B--2---:R-:W-:Y:S02]  /*43f0*/  UISETP.NE.U32.AND UP3, UPT, UR8, URZ, UPT ;  /* 0x000000ff0800728c */ /* 0x004fe4000bf65070 */
[----:B------:R-:W-:Y:S02]  /*4400*/  UIADD3 UR41, UPT, UPT, UR7, 0x70, URZ ;  /* 0x0000007007297890 */ /* 0x000fe4000fffe0ff */
[----:B---3--:R-:W-:Y:S01]  /*4410*/  UISETP.NE.U32.AND UP4, UPT, UR4, URZ, UPT ;  /* 0x000000ff0400728c */ /* 0x008fe2000bf85070 */
[----:B------:R-:W2:Y:S01]  /*4420*/  LDC R18, c[0x0][0xb20] ;  /* 0x0002c800ff127b82 */ /* 0x000ea20000000800 */
[----:B-1----:R-:W-:Y:S01]  /*4430*/  ISETP.NE.AND P1, PT, R0, 0x1, PT ;  /* 0x000000010000780c */ /* 0x002fe20003f25270 */
[----:B------:R-:W-:-:S02]  /*4440*/  UISETP.NE.AND.EX UP3, UPT, UR9, URZ, UPT, UP3 ;  /* 0x000000ff0900728c */ /* 0x000fc4000bf65330 */
[----:B------:R-:W-:Y:S02]  /*4450*/  UIADD3 UR33, UPT, UPT, UR7, 0x78, URZ ;  /* 0x0000007807217890 */ /* 0x000fe4000fffe0ff */
[----:B------:R-:W-:Y:S02]  /*4460*/  UIADD3 UR25, UPT, UPT, UR7, 0x80, URZ ;  /* 0x0000008007197890 */ /* 0x000fe4000fffe0ff */
[----:B------:R-:W1:Y:S01]  /*4470*/  LDC.64 R36, c[0x0][0x348] ;  /* 0x0000d200ff247b82 */ /* 0x000e620000000a00 */
[----:B------:R-:W-:Y:S02]  /*4480*/  UPRMT UR13, UR37, 0x654, UR13 ;  /* 0x00000654250d7896 */ /* 0x000fe4000800000d */
[----:B------:R-:W-:-:S05]  /*4490*/  UISETP.NE.AND.EX UP4, UPT, UR5, URZ, UPT, UP4 ;  /* 0x000000ff0500728c */ /* 0x000fca000bf85340 */
[----:B------:R-:W3:Y:S08]  /*44a0*/  LDC.64 R16, c[0x0][0xb10] ;  /* 0x0002c400ff107b82 */ /* 0x000ef00000000a00 */
[----:B------:R-:W1:Y:S08]  /*44b0*/  LDC.64 R6, c[0x0][0xb18] ;  /* 0x0002c600ff067b82 */ /* 0x000e700000000a00 */
[----:B------:R-:W1:Y:S08]  /*44c0*/  LDC.64 R4, c[0x0][0xb28] ;  /* 0x0002ca00ff047b82 */ /* 0x000e700000000a00 */
[----:B--2-4-:R-:W1:Y:S02]  /*44d0*/  LDC R22, c[0x0][0x374] ;  /* 0x0000dd00ff167b82 */ /* 0x014e640000000800 */
.L_x_99:
[----:B------:R-:W-:Y:S02]  /*44e0*/  LEA R0, R27, UR7, 0x3 ;  /* 0x000000071b007c11 */ /* 0x000fe4000f8e18ff */
[----:B------:R-:W-:Y:S02]  /*44f0*/  SHF.L.U32 R3, R25, 0x1f, RZ ;  /* 0x0000001f19037819 */ /* 0x000fe400000006ff */
[----:B------:R-:W-:Y:S02]  /*4500*/  LEA R28, R27, UR7, 0x4 ;  /* 0x000000071b1c7c11 */ /* 0x000fe4000f8e20ff */
[----:B--2---:R-:W2:Y:S02]  /*4510*/  SYNCS.PHASECHK.TRANS64.TRYWAIT P0, [R0+URZ+0xc0], R3 ;  /* 0x0000c003000075a7 */ /* 0x004ea400080011ff */
[----:B--2---:R-:W-:Y:S05]  /*4520*/  @!P0 BRA `(.L_x_89) ;  /* 0x0000004c00708947 */ /* 0x004fea0003800000 */
.L_x_188:
[----:B------:R-:W-:Y:S01]  /*4530*/  ISETP.GE.AND P0, PT, R26, 0x1, PT ;  /* 0x000000011a00780c */ /* 0x000fe20003f06270 */
[----:B------:R-:W4:Y:S01]  /*4540*/  LDS.128 R28, [R28+0x150] ;  /* 0x000150001c1c7984 */ /* 0x000f220000000c00 */
[----:B--2---:R-:W-:Y:S01]  /*4550*/  VIADD R0, R0, 0xd0 ;  /* 0x000000d000007836 */ /* 0x004fe20000000000 */
[----:B------:R-:W-:Y:S01]  /*4560*/  @!PT LDS RZ, [RZ] ;  /* 0x00000000fffff984 */ /* 0x000fe20000000800 */
[----:B------:R-:W-:Y:S01]  /*4570*/  @!PT LDS RZ, [RZ] ;  /* 0x00000000fffff984 */ /* 0x000fe20000000800 */
[----:B------:R-:W-:Y:S01]  /*4580*/  @!PT LDS RZ, [RZ] ;  /* 0x00000000fffff984 */ /* 0x000fe20000000800 */
[----:B------:R-:W-:Y:S01]  /*4590*/  @!PT LDS RZ, [RZ] ;  /* 0x00000000fffff984 */ /* 0x000fe20000000800 */
[----:B------:R2:W-:Y:S06]  /*45a0*/  MEMBAR.ALL.CTA ;  /* 0x0000000000007992 */ /* 0x0005ec0000008000 */
[----:B--2---:R-:W2:Y:S01]  /*45b0*/  FENCE.VIEW.ASYNC.S ;  /* 0x00000000000073c6 */ /* 0x004ea20000000000 */
[----:B------:R-:W-:Y:S04]  /*45c0*/  PRMT R0, RZ, 0x654, R0 ;  /* 0x00000654ff007816 */ /* 0x000fe80000000000 */
[----:B--2---:R2:W-:Y:S01]  /*45d0*/  SYNCS.ARRIVE.TRANS64.RED.A1T0 RZ, [R0+URZ], RZ ;  /* 0x000000ff00ff79a7 */ /* 0x0045e200081004ff */
[----:B----4-:R-:W-:Y:S11]  /*45e0*/  LOP3.LUT P3, RZ, R30, 0x1, RZ, 0xc0, !PT ;  /* 0x000000011eff7812 */ /* 0x010ff6000786c0ff */
[----:B------:R-:W-:Y:S02]  /*45f0*/  @!UPT UIADD3 URZ, UPT, UPT, URZ, URZ, URZ ;  /* 0x000000fffffff290 */ /* 0x000fe4000fffe0ff */
[----:B------:R-:W-:Y:S02]  /*4600*/  @P3 MOV R13, R28 ;  /* 0x0000001c000d3202 */ /* 0x000fe40000000f00 */
[----:B------:R-:W-:Y:S01]  /*4610*/  @P3 LOP3.LUT R8, R29, 0xffff, RZ, 0xc0, !PT ;  /* 0x0000ffff1d083812 */ /* 0x000fe200078ec0ff */
[----:B--2---:R-:W-:Y:S06]  /*4620*/  @!P0 BRA `(.L_x_90) ;  /* 0x0000000000a48947 */ /* 0x004fec0003800000 */
[----:B-1----:R-:W-:Y:S01]  /*4630*/  IMAD.HI.U32 R33, R22, R7, RZ ;  /* 0x0000000716217227 */ /* 0x002fe200078e00ff */
[----:B------:R-:W-:Y:S02]  /*4640*/  ISETP.NE.AND P0, PT, R6, 0x1, PT ;  /* 0x000000010600780c */ /* 0x000fe40003f05270 */
[----:B------:R-:W-:Y:S01]  /*4650*/  ISETP.NE.AND P2, PT, R26, 0x1, PT ;  /* 0x000000011a00780c */ /* 0x000fe20003f45270 */
[----:B---3--:R-:W-:Y:S01]  /*4660*/  IMAD.HI.U32 R34, R19, R16, RZ ;  /* 0x0000001013227227 */ /* 0x008fe200078e00ff */
[----:B------:R-:W-:Y:S02]  /*4670*/  SHF.R.U32.HI R33, RZ, R18, R33 ;  /* 0x00000012ff217219 */ /* 0x000fe40000011621 */
[----:B------:R-:W-:Y:S01]  /*4680*/  ISETP.NE.AND P4, PT, R2, 0x1, PT ;  /* 0x000000010200780c */ /* 0x000fe20003f85270 */
[----:B------:R-:W-:Y:S01]  /*4690*/  IMAD.HI.U32 R38, R13, R16, RZ ;  /* 0x000000100d267227 */ /* 0x000fe200078e00ff */
[----:B------:R-:W-:Y:S02]  /*46a0*/  SHF.R.U32.HI R34, RZ, R17, R34 ;  /* 0x00000011ff227219 */ /* 0x000fe40000011622 */
[----:B------:R-:W-:Y:S01]  /*46b0*/  SEL R3, R22, R33, !P0 ;  /* 0x0000002116037207 */ /* 0x000fe20004000000 */
[C---:B------:R-:W-:Y:S01]  /*46c0*/  IMAD.HI.U32 R33, R8.reuse, R7, RZ ;  /* 0x0000000708217227 */ /* 0x040fe200078e00ff */
[----:B------:R-:W-:Y:S02]  /*46d0*/  SEL R11, R19, R34, !P4 ;  /* 0x00000022130b7207 */ /* 0x000fe40006000000 */
[----:B------:R-:W-:Y:S01]  /*46e0*/  SHF.R.U32.HI R38, RZ, R17, R38 ;  /* 0x00000011ff267219 */ /* 0x000fe20000011626 */
[----:B------:R-:W-:Y:S01]  /*46f0*/  IMAD.HI.U32 R40, R3, R4, RZ ;  /* 0x0000000403287227 */ /* 0x000fe200078e00ff */
[----:B------:R-:W-:Y:S03]  /*4700*/  SHF.R.U32.HI R33, RZ, R18, R33 ;  /* 0x00000012ff217219 */ /* 0x000fe60000011621 */
[----:B------:R-:W-:Y:S01]  /*4710*/  IMAD.HI.U32 R34, R11, R4, RZ ;  /* 0x000000040b227227 */ /* 0x000fe200078e00ff */
[----:B------:R-:W-:Y:S02]  /*4720*/  @P2 SHF.R.U32.HI R3, RZ, R5, R40 ;  /* 0x00000005ff032219 */ /* 0x000fe40000011628 */
[----:B------:R-:W-:Y:S02]  /*4730*/  SEL R9, R8, R33, !P0 ;  /* 0x0000002108097207 */ /* 0x000fe40004000000 */
[----:B------:R-:W-:Y:S01]  /*4740*/  @P2 SHF.R.U32.HI R11, RZ, R5, R34 ;  /* 0x00000005ff0b2219 */ /* 0x000fe20000011622 */
[C---:B------:R-:W-:Y:S01]  /*4750*/  IMAD R10, R26.reuse, R3, RZ ;  /* 0x000000031a0a7224 */ /* 0x040fe200078e02ff */
[----:B------:R-:W-:Y:S01]  /*4760*/  SEL R3, R13, R38, !P4 ;  /* 0x000000260d037207 */ /* 0x000fe20006000000 */
[C---:B------:R-:W-:Y:S03]  /*4770*/  IMAD.HI.U32 R14, R9.reuse, R4, RZ ;  /* 0x00000004090e7227 */ /* 0x040fe600078e00ff */
[----:B------:R-:W-:Y:S01]  /*4780*/  ISETP.GE.AND P0, PT, R9, R10, PT ;  /* 0x0000000a0900720c */ /* 0x000fe20003f06270 */
[C---:B------:R-:W-:Y:S01]  /*4790*/  IMAD R12, R26.reuse, R11, RZ ;  /* 0x0000000b1a0c7224 */ /* 0x040fe200078e02ff */
[-C--:B------:R-:W-:Y:S04]  /*47a0*/  SHF.R.U32.HI R14, RZ, R5.reuse, R14 ;  /* 0x00000005ff0e7219 */ /* 0x080fe8000001160e */
[----:B------:R-:W-:Y:S02]  /*47b0*/  ISETP.GE.OR P0, PT, R3, R12, P0 ;  /* 0x0000000c0300720c */ /* 0x000fe40000706670 */
[----:B------:R-:W-:Y:S05]  /*47c0*/  SEL R15, R9, R14, !P2 ;  /* 0x0000000e090f7207 */ /* 0x000fea0005000000 */
[----:B------:R-:W-:Y:S04]  /*47d0*/  IMAD.MOV R14, RZ, RZ, -R15 ;  /* 0x000000ffff0e7224 */ /* 0x000fe800078e0a0f */
[----:B------:R-:W-:Y:S02]  /*47e0*/  IMAD R14, R26, R14, R9 ;  /* 0x0000000e1a0e7224 */ /* 0x000fe400078e0209 */
[C---:B------:R-:W-:Y:S05]  /*47f0*/  @!P0 IMAD.HI.U32 R10, R3.reuse, R4, RZ ;  /* 0x00000004030a8227 */ /* 0x040fea00078e00ff */
[----:B------:R-:W-:Y:S04]  /*4800*/  @!P0 SHF.R.U32.HI R10, RZ, R5, R10 ;  /* 0x00000005ff0a8219 */ /* 0x000fe8000001160a */
[----:B------:R-:W-:Y:S01]  /*4810*/  @!P0 SEL R0, R3, R10, !P2 ;  /* 0x0000000a03008207 */ /* 0x000fe20005000000 */
[----:B------:R-:W-:Y:S03]  /*4820*/  IMAD.MOV R10, RZ, RZ, -R3 ;  /* 0x000000ffff0a7224 */ /* 0x000fe600078e0a03 */
[----:B------:R-:W-:Y:S01]  /*4830*/  @!P0 IADD3 R15, PT, PT, R15, -R0, RZ ;  /* 0x800000000f0f8210 */ /* 0x000fe20007ffe0ff */
[----:B------:R-:W-:Y:S01]  /*4840*/  @!P0 IMAD R0, R11, R14, R0 ;  /* 0x0000000e0b008224 */ /* 0x000fe200078e0200 */
[----:B------:R-:W-:Y:S01]  /*4850*/  IADD3 R11, PT, PT, -R9, RZ, RZ ;  /* 0x000000ff090b7210 */ /* 0x000fe20007ffe1ff */
[----:B------:R-:W-:Y:S02]  /*4860*/  IMAD R13, R2, R10, R13 ;  /* 0x0000000a020d7224 */ /* 0x000fe400078e020d */
[----:B------:R-:W-:Y:S02]  /*4870*/  @!P0 IMAD R9, R15, R26, R3 ;  /* 0x0000001a0f098224 */ /* 0x000fe400078e0203 */
[----:B------:R-:W-:Y:S02]  /*4880*/  @!P0 IMAD.MOV.U32 R3, RZ, RZ, R0 ;  /* 0x000000ffff038224 */ /* 0x000fe400078e0000 */
[----:B------:R-:W-:Y:S02]  /*4890*/  IMAD R8, R6, R11, R8 ;  /* 0x0000000b06087224 */ /* 0x000fe400078e0208 */
[----:B------:R-:W-:Y:S02]  /*48a0*/  IMAD R13, R3, R2, R13 ;  /* 0x00000002030d7224 */ /* 0x000fe400078e020d */
[----:B------:R-:W-:Y:S02]  /*48b0*/  IMAD R8, R9, R6, R8 ;  /* 0x0000000609087224 */ /* 0x000fe400078e0208 */
.L_x_90:
[----:B------:R-:W-:Y:S05]  /*48c0*/  BRA.U UP1, `(.L_x_91) ;  /* 0x0000000101107547 */ /* 0x000fea000b800000 */
[----:B------:R-:W-:Y:S04]  /*48d0*/  MOV R0, UR6 ;  /* 0x0000000600007c02 */ /* 0x000fe80008000f00 */
[----:B------:R-:W-:Y:S04]  /*48e0*/  SHF.L.U32 R3, R0, 0x1f, RZ ;  /* 0x0000001f00037819 */ /* 0x000fe800000006ff */
[----:B------:R-:W2:Y:S02]  /*48f0*/  SYNCS.PHASECHK.TRANS64.TRYWAIT P0, [UR7+0xb8], R3 ;  /* 0x0000b803ff0075a7 */ /* 0x000ea40008001107 */
[----:B--2---:R-:W-:Y:S05]  /*4900*/  @!P0 BRA `(.L_x_92) ;  /* 0x00000048008c8947 */ /* 0x004fea0003800000 */
.L_x_91:
[----:B------:R-:W-:Y:S02]  /*4910*/  R2UR UR42, R20 ;  /* 0x00000000142a72ca */ /* 0x000fe400000e0000 */
[----:B------:R-:W-:Y:S02]  /*4920*/  R2UR UR43, R21 ;  /* 0x00000000152b72ca */ /* 0x000fe400000e0000 */
[----:B------:R-:W-:Y:S02]  /*4930*/  ISETP.NE.U32.AND P2, PT, RZ, UR4, PT ;  /* 0x00000004ff007c0c */ /* 0x000fe4000bf45070 */
[----:B------:R-:W-:Y:S02]  /*4940*/  SHF.L.U32 R12, R32, 0x1f, RZ ;  /* 0x0000001f200c7819 */ /* 0x000fe400000006ff */
[----:B------:R-:W-:Y:S05]  /*4950*/  ISETP.NE.AND.EX P2, PT, RZ, UR5, PT, P2 ;  /* 0x00000005ff007c0c */ /* 0x000fea000bf45320 */
[----:B------:R-:W-:Y:S02]  /*4960*/  USHF.L.U32 UR42, UR42, 0x7, URZ ;  /* 0x000000072a2a7899 */ /* 0x000fe400080006ff */
[----:B------:R-:W-:Y:S01]  /*4970*/  USHF.L.U32 UR43, UR43, 0x6, URZ ;  /* 0x000000062b2b7899 */ /* 0x000fe200080006ff */
[----:B------:R-:W-:Y:S11]  /*4980*/  BRA.U !UP4, `(.L_x_93) ;  /* 0x000000010c347547 */ /* 0x000ff6000b800000 */
[----:B------:R-:W-:Y:S01]  /*4990*/  UPLOP3.LUT UP0, UPT, UPT, UPT, UP3, 0x80, 0x8 ;  /* 0x000000000008789c */ /* 0x000fe20003f0f030 */
[----:B--2---:R-:W-:Y:S02]  /*49a0*/  HFMA2 R0, -RZ, RZ, 0, 5.9604644775390625e-08 ;  /* 0x00000001ff007431 */ /* 0x004fe400000001ff */
[----:B------:R-:W-:Y:S03]  /*49b0*/  IMAD.MOV.U32 R59, RZ, RZ, 0x1 ;  /* 0x00000001ff3b7424 */ /* 0x000fe600078e00ff */
[----:B------:R-:W-:Y:S05]  /*49c0*/  PLOP3.LUT P0, PT, PT, PT, UP0, 0x80, 0x8 ;  /* 0x000000000008781c */ /* 0x000fea0003f0f008 */
[----:B------:R-:W2:Y:S01]  /*49d0*/  @UP0 LDCU.64 UR10, c[0x0][0x888] ;  /* 0x00011100ff0a07ac */ /* 0x000ea20008000a00 */
[----:B------:R-:W-:Y:S07]  /*49e0*/  @UP0 UIMAD UR8, UR36, UR4, URZ ;  /* 0x00000004240802a4 */ /* 0x000fee000f8e02ff */
[----:B------:R-:W-:Y:S01]  /*49f0*/  @!P0 PRMT R59, R0, 0x7610, R59 ;  /* 0x00007610003b8816 */ /* 0x000fe2000000003b */
[----:B--2---:R-:W-:Y:S03]  /*4a00*/  @UP0 UIMAD.WIDE UR10, UR8, 0x4, UR10 ;  /* 0x00000004080a08a5 */ /* 0x004fe6000f8e020a */
[----:B------:R-:W2:Y:S03]  /*4a10*/  @!UP0 LDCU UR8, c[0x0][0x880] ;  /* 0x00011000ff0887ac */ /* 0x000ea60008000800 */
[----:B------:R-:W-:Y:S01]  /*4a20*/  IMAD.U32 R10, RZ, RZ, UR10 ;  /* 0x0000000aff0a7e24 */ /* 0x000fe2000f8e00ff */
[----:B------:R-:W-:Y:S05]  /*4a30*/  MOV R11, UR11 ;  /* 0x0000000b000b7c02 */ /* 0x000fea0008000f00 */
[----:B------:R4:W5:Y:S02]  /*4a40*/  @P0 LDG.E R35, desc[UR46][R10.64] ;  /* 0x0000002e0a230981 */ /* 0x000964000c1e1900 */
[----:B--2-4-:R-:W-:Y:S07]  /*4a50*/  @!P0 IMAD.U32 R35, RZ, RZ, UR8 ;  /* 0x00000008ff238e24 */ /* 0x014fee000f8e00ff */
.L_x_93:
[----:B-----5:R-:W-:Y:S01]  /*4a60*/  @!P2 FSETP.EQ.AND P0, PT, R35, RZ, PT ;  /* 0x000000ff2300a20b */ /* 0x020fe20003f02000 */
[----:B------:R-:W-:Y:S01]  /*4a70*/  @!UPT UIADD3 URZ, UPT, UPT, URZ, URZ, URZ ;  /* 0x000000fffffff290 */ /* 0x000fe2000fffe0ff */
[----:B------:R-:W-:Y:S11]  /*4a80*/  @!P2 BRA `(.L_x_94) ;  /* 0x000000000014a947 */ /* 0x000ff60003800000 */
[----:B------:R-:W-:Y:S02]  /*4a90*/  LOP3.LUT P2, RZ, R59, 0xff, RZ, 0xc0, !PT ;  /* 0x000000ff3bff7812 */ /* 0x000fe4000784c0ff */
[----:B------:R-:W-:Y:S04]  /*4aa0*/  PLOP3.LUT P0, PT, PT, PT, UP0, 0x80, 0x8 ;  /* 0x000000000008781c */ /* 0x000fe80003f0f008 */
[----:B------:R-:W-:Y:S07]  /*4ab0*/  PLOP3.LUT P0, PT, P0, PT, PT, 0x8, 0x80 ;  /* 0x000000000080781c */ /* 0x000fee000070e170 */
[----:B------:R-:W-:Y:S11]  /*4ac0*/  @P2 FSETP.EQ.AND P0, PT, R35, RZ, PT ;  /* 0x000000ff2300220b */ /* 0x000ff60003f02000 */
[----:B------:R-:W-:Y:S02]  /*4ad0*/  @!UPT UIADD3 URZ, UPT, UPT, URZ, URZ, URZ ;  /* 0x000000fffffff290 */ /* 0x000fe4000fffe0ff */
.L_x_94:
[----:B------:R-:W4:Y:S01]  /*4ae0*/  SYNCS.PHASECHK.TRANS64.TRYWAIT P2, [UR7+0x90], R12 ;  /* 0x0000900cff0075a7 */ /* 0x000f220008041107 */
[----:B------:R-:W-:Y:S04]  /*4af0*/  ELECT P4, URZ, PT ;  /* 0x0000000000ff782f */ /* 0x000fe80003880000 */
[----:B------:R-:W-:Y:S11]  /*4b00*/  PLOP3.LUT P4, PT, P0, P4, PT, 0xf2, 0x2f ;  /* 0x00000000002f781c */ /* 0x000ff60000789e72 */
[----:B------:R-:W-:Y:S02]  /*4b10*/  @!UPT UIADD3 URZ, UPT, UPT, URZ, URZ, URZ ;  /* 0x000000fffffff290 */ /* 0x000fe4000fffe0ff */
[----:B-1----:R-:W-:Y:S05]  /*4b20*/  @!P4 IADD3 R9, P0, PT, R36, 0x580, RZ ;  /* 0x000005802409c810 */ /* 0x002fea0007f1e0ff */
[----:B--2---:R-:W-:Y:S01]  /*4b30*/  @!P4 IMAD.X R0, RZ, RZ, R37, P0 ;  /* 0x000000ffff00c224 */ /* 0x004fe200000e0625 */
[----:B----4-:R-:W-:Y:S07]  /*4b40*/  @!P2 BRA `(.L_x_95) ;  /* 0x000000480014a947 */ /* 0x010fee0003800000 */
.L_x_191:
[----:B------:R-:W-:Y:S01]  /*4b50*/  @!P4 R2UR UR9, R9 ;  /* 0x000000000909c2ca */ /* 0x000fe200000e0000 */
[----:B------:R-:W-:Y:S01]  /*4b60*/  VOTEU.ALL UP1, P4 ;  /* 0x0000000000ff7886 */ /* 0x000fe20002020000 */
[----:B------:R-:W-:Y:S01]  /*4b70*/  @!P4 R2UR UR8, R0 ;  /* 0x000000000008c2ca */ /* 0x000fe200000e0000 */
[----:B------:R-:W-:Y:S01]  /*4b80*/  VOTEU.ALL UP2, P4 ;  /* 0x0000000000ff7886 */ /* 0x000fe20002040000 */
[----:B------:R-:W-:Y:S01]  /*4b90*/  UMOV UR16, 0x0 ;  /* 0x0000000000107882 */ /* 0x000fe20000000000 */
[----:B------:R-:W-:Y:S01]  /*4ba0*/  UMOV UR17, 0x10000000 ;  /* 0x1000000000117882 */ /* 0x000fe20000000000 */
[----:B------:R-:W-:Y:S01]  /*4bb0*/  @!UP1 UIADD3 UR40, UPT, UPT, UR7, 0x200, URZ ;  /* 0x0000020007289890 */ /* 0x000fe2000fffe0ff */
[----:B------:R-:W-:Y:S01]  /*4bc0*/  @!P4 IMAD.MOV.U32 R0, RZ, RZ, 0x1000 ;  /* 0x00001000ff00c424 */ /* 0x000fe200078e00ff */
[----:B------:R-:W-:Y:S01]  /*4bd0*/  UMOV UR44, UR36 ;  /* 0x00000024002c7c82 */ /* 0x000fe20008000000 */
[----:B------:R-:W-:Y:S01]  /*4be0*/  @!UP1 UIADD3 UR10, UPT, UPT, UR42, 0x40, URZ ;  /* 0x000000402a0a9890 */ /* 0x000fe2000fffe0ff */
[----:B------:R-:W-:Y:S01]  /*4bf0*/  @!P4 IADD3 R9, P0, PT, R36, 0x580, RZ ;  /* 0x000005802409c810 */ /* 0x000fe20007f1e0ff */
[----:B------:R-:W-:Y:S01]  /*4c00*/  UMOV UR11, UR43 ;  /* 0x0000002b000b7c82 */ /* 0x000fe20008000000 */
[----:B------:R-:W-:Y:S01]  /*4c10*/  UMOV UR12, UR36 ;  /* 0x00000024000c7c82 */ /* 0x000fe20008000000 */
[----:B------:R-:W-:Y:S01]  /*4c20*/  IMAD.U32 R10, RZ, RZ, UR9 ;  /* 0x00000009ff0a7e24 */ /* 0x000fe2000f8e00ff */
[----:B------:R-:W-:Y:S01]  /*4c30*/  UMOV UR9, UR41 ;  /* 0x0000002900097c82 */ /* 0x000fe20008000000 */
[----:B------:R-:W-:Y:S01]  /*4c40*/  IMAD.U32 R11, RZ, RZ, UR8 ;  /* 0x00000008ff0b7e24 */ /* 0x000fe2000f8e00ff */
[----:B------:R-:W-:Y:S02]  /*4c50*/  @!UP1 UIADD3 UR8, UPT, UPT, UR7, 0xa00, URZ ;  /* 0x00000a0007089890 */ /* 0x000fe4000fffe0ff */
[----:B------:R-:W-:Y:S01]  /*4c60*/  @!P4 R2UR UR18, R10 ;  /* 0x000000000a12c2ca */ /* 0x000fe200000e0000 */
[----:B------:R-:W-:Y:S01]  /*4c70*/  VOTEU.ALL UP1, P4 ;  /* 0x0000000000ff7886 */ /* 0x000fe20002020000 */
[----:B------:R-:W-:Y:S01]  /*4c80*/  @!P4 R2UR UR19, R11 ;  /* 0x000000000b13c2ca */ /* 0x000fe200000e0000 */
[----:B------:R-:W-:Y:S11]  /*4c90*/  UPRMT UR14, UR37, 0x654, UR41 ;  /* 0x00000654250e7896 */ /* 0x000ff60008000029 */
[----:B------:R-:W-:Y:S01]  /*4ca0*/  @!UPT UIADD3 URZ, UPT, UPT, URZ, URZ, URZ ;  /* 0x000000fffffff290 */ /* 0x000fe2000fffe0ff */
[----:B------:R2:W-:Y:S01]  /*4cb0*/  @!UP2 UTMALDG.3D [UR40], [UR18], desc[UR16] ;  /* 0x000010281200a5b4 */ /* 0x0005e20008011000 */
[----:B------:R2:W-:Y:S01]  /*4cc0*/  @!UP1 UTMALDG.3D [UR8], [UR18], desc[UR16] ;  /* 0x00001008120095b4 */ /* 0x0005e20008011000 */
[----:B------:R4:W-:Y:S01]  /*4cd0*/  @!P4 SYNCS.ARRIVE.TRANS64.RED.A0TR RZ, [UR7+0x70], R0 ;  /* 0x00007000ffffc9a7 */ /* 0x0009e20008300407 */
[----:B------:R-:W-:Y:S01]  /*4ce0*/  SYNCS.ARRIVE.TRANS64.RED.A1T0 RZ, [UR14], RZ ;  /* 0x000000ffffff79a7 */ /* 0x000fe2000810040e */
[----:B----4-:R-:W-:Y:S01]  /*4cf0*/  @!P4 IMAD.X R0, RZ, RZ, R37, P0 ;  /* 0x000000ffff00c224 */ /* 0x010fe200000e0625 */
[----:B------:R-:W4:Y:S02]  /*4d00*/  SYNCS.PHASECHK.TRANS64.TRYWAIT P2, [UR7+0x98], R12 ;  /* 0x0000980cff0075a7 */ /* 0x000f240008041107 */
[----:B--2-4-:R-:W-:Y:S05]  /*4d10*/  @!P2 BRA `(.L_x_96) ;  /* 0x0000004400b8a947 */ /* 0x014fea0003800000 */
.L_x_193:
        /* <DEDUP_REMOVED lines=8> */
[----:B------:R-:W-:Y:S01]  /*4da0*/  @!UP1 UIADD3 UR32, UPT, UPT, UR7, 0x1200, URZ ;  /* 0x0000120007209890 */ /* 0x000fe2000fffe0ff */
[----:B------:R-:W-:Y:S01]  /*4db0*/  @!P4 IADD3 R21, P0, PT, R36, 0x580, RZ ;  /* 0x000005802415c810 */ /* 0x000fe20007f1e0ff */
[----:B------:R-:W-:Y:S01]  /*4dc0*/  UMOV UR35, UR43 ;  /* 0x0000002b00237c82 */ /* 0x000fe20008000000 */
[----:B------:R-:W-:Y:S02]  /*4dd0*/  @!UP1 UIADD3 UR10, UPT, UPT, UR42, 0x50, URZ ;  /* 0x000000502a0a9890 */ /* 0x000fe4000fffe0ff */
[----:B------:R-:W-:Y:S01]  /*4de0*/  IMAD.U32 R10, RZ, RZ, UR9 ;  /* 0x00000009ff0a7e24 */ /* 0x000fe2000f8e00ff */
[----:B------:R-:W-:Y:S01]  /*4df0*/  UMOV UR9, UR33 ;  /* 0x0000002100097c82 */ /* 0x000fe20008000000 */
[----:B------:R-:W-:Y:S01]  /*4e00*/  IMAD.U32 R11, RZ, RZ, UR8 ;  /* 0x00000008ff0b7e24 */ /* 0x000fe2000f8e00ff */
[----:B------:R-:W-:Y:S01]  /*4e10*/  @!UP1 UIADD3 UR8, UPT, UPT, UR7, 0x1a00, URZ ;  /* 0x00001a0007089890 */ /* 0x000fe2000fffe0ff */
[----:B------:R-:W-:Y:S01]  /*4e20*/  @!P4 IMAD.X R20, RZ, RZ, R37, P0 ;  /* 0x000000ffff14c224 */ /* 0x000fe200000e0625 */
[----:B------:R-:W-:Y:S01]  /*4e30*/  @!P4 R2UR UR18, R10 ;  /* 0x000000000a12c2ca */ /* 0x000fe200000e0000 */
[----:B------:R-:W-:Y:S01]  /*4e40*/  VOTEU.ALL UP1, P4 ;  /* 0x0000000000ff7886 */ /* 0x000fe20002020000 */
[----:B------:R-:W-:Y:S01]  /*4e50*/  @!P4 R2UR UR19, R11 ;  /* 0x000000000b13c2ca */ /* 0x000fe200000e0000 */
[----:B------:R-:W-:Y:S01]  /*4e60*/  UMOV UR11, UR43 ;  /* 0x0000002b000b7c82 */ /* 0x000fe20008000000 */
[----:B------:R-:W-:Y:S01]  /*4e70*/  UMOV UR12, UR36 ;  /* 0x00000024000c7c82 */ /* 0x000fe20008000000 */
[----:B------:R-:W-:Y:S10]  /*4e80*/  UPRMT UR14, UR37, 0x654, UR33 ;  /* 0x00000654250e7896 */ /* 0x000ff40008000021 */
[----:B------:R2:W-:Y:S01]  /*4e90*/  @!UP2 UTMALDG.3D [UR32], [UR18], desc[UR16] ;  /* 0x000010201200a5b4 */ /* 0x0005e20008011000 */
[----:B------:R2:W-:Y:S01]  /*4ea0*/  @!UP1 UTMALDG.3D [UR8], [UR18], desc[UR16] ;  /* 0x00001008120095b4 */ /* 0x0005e20008011000 */
[----:B------:R2:W-:Y:S01]  /*4eb0*/  @!P4 SYNCS.ARRIVE.TRANS64.RED.A0TR RZ, [UR7+0x78], R0 ;  /* 0x00007800ffffc9a7 */ /* 0x0005e20008300407 */
[----:B------:R-:W-:Y:S01]  /*4ec0*/  SYNCS.ARRIVE.TRANS64.RED.A1T0 RZ, [UR14], RZ ;  /* 0x000000ffffff79a7 */ /* 0x000fe2000810040e */
[----:B------:R-:W4:Y:S02]  /*4ed0*/  SYNCS.PHASECHK.TRANS64.TRYWAIT P2, [UR7+0xa0], R12 ;  /* 0x0000a00cff0075a7 */ /* 0x000f240008041107 */
[----:B--2-4-:R-:W-:Y:S05]  /*4ee0*/  @!P2 BRA `(.L_x_97) ;  /* 0x00000044005ca947 */ /* 0x014fea0003800000 */
.L_x_195:
[----:B------:R-:W2:Y:S01]  /*4ef0*/  LDC.64 R14, c[0x0][0xb10] ;  /* 0x0002c400ff0e7b82 */ /* 0x000ea20000000a00 */
[----:B------:R-:W-:Y:S01]  /*4f00*/  @!P4 R2UR UR9, R21 ;  /* 0x000000001509c2ca */ /* 0x000fe200000e0000 */
[----:B------:R-:W-:Y:S01]  /*4f10*/  VOTEU.ALL UP1, P4 ;  /* 0x0000000000ff7886 */ /* 0x000fe20002020000 */
[----:B------:R-:W-:Y:S01]  /*4f20*/  @!P4 R2UR UR8, R20 ;  /* 0x000000001408c2ca */ /* 0x000fe200000e0000 */
[----:B------:R-:W-:Y:S01]  /*4f30*/  VOTEU.ALL UP2, P4 ;  /* 0x0000000000ff7886 */ /* 0x000fe20002040000 */
[----:B------:R-:W-:Y:S03]  /*4f40*/  UMOV UR16, 0x0 ;  /* 0x0000000000107882 */ /* 0x000fe60000000000 */
[----:B------:R-:W4:Y:S01]  /*4f50*/  LDC.64 R10, c[0x0][0xb18] ;  /* 0x0002c600ff0a7b82 */ /* 0x000f220000000a00 */
[----:B------:R-:W-:Y:S01]  /*4f60*/  @!UP1 UIADD3 UR26, UPT, UPT, UR42, 0x20, URZ ;  /* 0x000000202a1a9890 */ /* 0x000fe2000fffe0ff */
[----:B------:R-:W-:Y:S01]  /*4f70*/  @P3 SHF.R.U32.HI R24, RZ, 0x10, R29 ;  /* 0x00000010ff183819 */ /* 0x000fe2000001161d */
[----:B------:R-:W-:Y:S01]  /*4f80*/  @!UP1 UIADD3 UR24, UPT, UPT, UR7, 0x2200, URZ ;  /* 0x0000220007189890 */ /* 0x000fe2000fffe0ff */
[----:B------:R-:W-:Y:S01]  /*4f90*/  VIADD R27, R27, 0x1 ;  /* 0x000000011b1b7836 */ /* 0x000fe20000000000 */
[----:B------:R-:W-:Y:S03]  /*4fa0*/  UMOV UR17, 0x10000000 ;  /* 0x1000000000117882 */ /* 0x000fe60000000000 */
[----:B------:R-:W5:Y:S01]  /*4fb0*/  @!P1 LDC R0, c[0x0][0xb20] ;  /* 0x0002c800ff009b82 */ /* 0x000f620000000800 */
[----:B------:R-:W-:Y:S01]  /*4fc0*/  UMOV UR27, UR43 ;  /* 0x0000002b001b7c82 */ /* 0x000fe20008000000 */
[----:B------:R-:W-:Y:S01]  /*4fd0*/  IMAD.U32 R20, RZ, RZ, UR9 ;  /* 0x00000009ff147e24 */ /* 0x000fe2000f8e00ff */
[----:B------:R-:W-:Y:S05]  /*4fe0*/  UMOV UR28, UR36 ;  /* 0x00000024001c7c82 */ /* 0x000fea0008000000 */
[----:B-1----:R-:W1:Y:S01]  /*4ff0*/  @!P1 LDC R3, c[0x0][0xb0c] ;  /* 0x0002c300ff039b82 */ /* 0x002e620000000800 */
[----:B------:R-:W-:Y:S01]  /*5000*/  IMAD.U32 R21, RZ, RZ, UR8 ;  /* 0x00000008ff157e24 */ /* 0x000fe2000f8e00ff */
[----:B------:R-:W-:Y:S01]  /*5010*/  @!UP1 UIADD3 UR10, UPT, UPT, UR42, 0x60, URZ ;  /* 0x000000602a0a9890 */ /* 0x000fe2000fffe0ff */
[----:B------:R-:W-:Y:S01]  /*5020*/  @!P4 R2UR UR18, R20 ;  /* 0x000000001412c2ca */ /* 0x000fe200000e0000 */
[----:B------:R-:W-:Y:S01]  /*5030*/  @!UP1 UIADD3 UR8, UPT, UPT, UR7, 0x2a00, URZ ;  /* 0x00002a0007089890 */ /* 0x000fe2000fffe0ff */
[----:B------:R-:W-:Y:S01]  /*5040*/  @!P4 IMAD.MOV.U32 R20, RZ, RZ, 0x1000 ;  /* 0x00001000ff14c424 */ /* 0x000fe200078e00ff */
[----:B------:R-:W-:Y:S01]  /*5050*/  @!P4 R2UR UR19, R21 ;  /* 0x000000001513c2ca */ /* 0x000fe200000e0000 */
[----:B------:R-:W-:Y:S01]  /*5060*/  VOTEU.ALL UP1, P4 ;  /* 0x0000000000ff7886 */ /* 0x000fe20002020000 */
[----:B------:R-:W-:Y:S01]  /*5070*/  UMOV UR9, UR25 ;  /* 0x0000001900097c82 */ /* 0x000fe20008000000 */
[----:B------:R-:W-:Y:S01]  /*5080*/  UMOV UR11, UR43 ;  /* 0x0000002b000b7c82 */ /* 0x000fe20008000000 */
[----:B------:R-:W-:Y:S01]  /*5090*/  UMOV UR12, UR36 ;  /* 0x00000024000c7c82 */ /* 0x000fe20008000000 */
[----:B------:R-:W-:Y:S08]  /*50a0*/  UPRMT UR14, UR37, 0x654, UR25 ;  /* 0x00000654250e7896 */ /* 0x000ff00008000019 */
[----:B------:R1:W-:Y:S02]  /*50b0*/  @!UP2 UTMALDG.3D [UR24], [UR18], desc[UR16] ;  /* 0x000010181200a5b4 */ /* 0x0003e40008011000 */
[----:B-1----:R-:W-:Y:S01]  /*50c0*/  @!P1 ISETP.NE.AND P2, PT, R3, 0x1, PT ;  /* 0x000000010300980c */ /* 0x002fe20003f45270 */
[C---:B--2---:R-:W-:Y:S01]  /*50d0*/  @!P1 IMAD.HI.U32 R14, R13.reuse, R14, RZ ;  /* 0x0000000e0d0e9227 */ /* 0x044fe200078e00ff */
[----:B----4-:R-:W-:Y:S01]  /*50e0*/  @!P1 ISETP.NE.AND P0, PT, R10, 0x1, PT ;  /* 0x000000010a00980c */ /* 0x010fe20003f05270 */
[----:B------:R1:W-:Y:S01]  /*50f0*/  @!UP1 UTMALDG.3D [UR8], [UR18], desc[UR16] ;  /* 0x00001008120095b4 */ /* 0x0003e20008011000 */
[----:B------:R1:W-:Y:S01]  /*5100*/  @!P4 SYNCS.ARRIVE.TRANS64.RED.A0TR RZ, [UR7+0x80], R20 ;  /* 0x00008014ffffc9a7 */ /* 0x0003e20008300407 */
[C---:B------:R-:W-:Y:S01]  /*5110*/  @!P1 IMAD.HI.U32 R11, R8.reuse, R11, RZ ;  /* 0x0000000b080b9227 */ /* 0x040fe200078e00ff */
[----:B------:R-:W-:Y:S04]  /*5120*/  @!P1 SHF.R.U32.HI R14, RZ, R15, R14 ;  /* 0x0000000fff0e9219 */ /* 0x000fe8000001160e */
[----:B-----5:R-:W-:Y:S02]  /*5130*/  @!P1 SHF.R.U32.HI R9, RZ, R0, R11 ;  /* 0x00000000ff099219 */ /* 0x020fe4000001160b */
[----:B------:R-:W-:Y:S02]  /*5140*/  @!P1 SEL R14, R13, R14, !P2 ;  /* 0x0000000e0d0e9207 */ /* 0x000fe40005000000 */
[----:B------:R-:W-:Y:S05]  /*5150*/  @!P1 SEL R9, R8, R9, !P0 ;  /* 0x0000000908099207 */ /* 0x000fea0004000000 */
[----:B------:R-:W-:Y:S01]  /*5160*/  @!P1 IMAD.IADD R0, R9, 0x1, -R14 ;  /* 0x0000000109009824 */ /* 0x000fe200078e0a0e */
[----:B------:R-:W-:Y:S01]  /*5170*/  SYNCS.ARRIVE.TRANS64.RED.A1T0 RZ, [UR14], RZ ;  /* 0x000000ffffff79a7 */ /* 0x000fe2000810040e */
[----:B------:R-:W-:Y:S02]  /*5180*/  @!P1 IMAD.IADD R9, R14, 0x1, -R9 ;  /* 0x000000010e099824 */ /* 0x000fe400078e0a09 */
[----:B------:R-:W-:Y:S02]  /*5190*/  @!P1 IMAD R13, R0, R3, R13 ;  /* 0x00000003000d9224 */ /* 0x000fe400078e020d */
[----:B------:R-:W-:Y:S01]  /*51a0*/  @!P1 IMAD R8, R9, R10, R8 ;  /* 0x0000000a09089224 */ /* 0x000fe200078e0208 */
[----:B------:R-:W2:Y:S02]  /*51b0*/  SYNCS.PHASECHK.TRANS64.TRYWAIT P5, [UR7+0xa8], R12 ;  /* 0x0000a80cff0075a7 */ /* 0x000ea400080a1107 */
[----:B-12---:R-:W-:Y:S05]  /*51c0*/  @!P5 BRA `(.L_x_98) ;  /* 0x0000004000bcd947 */ /* 0x006fea0003800000 */
.L_x_197:
[----:B-1----:R-:W-:Y:S01]  /*51d0*/  @!P4 IADD3 R3, P0, PT, R36, 0x580, RZ ;  /* 0x000005802403c810 */ /* 0x002fe20007f1e0ff */
[----:B------:R-:W-:Y:S01]  /*51e0*/  VOTEU.ALL UP1, P4 ;  /* 0x0000000000ff7886 */ /* 0x000fe20002020000 */
[----:B------:R-:W-:Y:S01]  /*51f0*/  VOTEU.ALL UP2, P4 ;  /* 0x0000000000ff7886 */ /* 0x000fe20002040000 */
[----:B------:R-:W-:Y:S01]  /*5200*/  UMOV UR14, 0x0 ;  /* 0x00000000000e7882 */ /* 0x000fe20000000000 */
[----:B------:R-:W-:Y:S01]  /*5210*/  @!P4 R2UR UR9, R3 ;  /* 0x000000000309c2ca */ /* 0x000fe200000e0000 */
[----:B------:R-:W-:Y:S01]  /*5220*/  @!P4 IMAD.X R0, RZ, RZ, R37, P0 ;  /* 0x000000ffff00c224 */ /* 0x000fe200000e0625 */
[----:B------:R-:W-:Y:S01]  /*5230*/  @!UP1 UIADD3 UR17, UPT, UPT, UR7, 0x88, URZ ;  /* 0x0000008807119890 */ /* 0x000fe2000fffe0ff */
[----:B------:R-:W-:Y:S01]  /*5240*/  ISETP.NE.AND P0, PT, R27, 0x2, PT ;  /* 0x000000021b00780c */ /* 0x000fe20003f05270 */
[----:B------:R-:W-:Y:S01]  /*5250*/  @!UP1 UIADD3 UR18, UPT, UPT, UR42, 0x30, URZ ;  /* 0x000000302a129890 */ /* 0x000fe2000fffe0ff */
[----:B------:R-:W-:Y:S01]  /*5260*/  LOP3.LUT R32, R32, 0x1, RZ, 0x3c, !PT ;  /* 0x0000000120207812 */ /* 0x000fe200078e3cff */
[----:B------:R-:W-:Y:S01]  /*5270*/  @!UP1 UIADD3 UR16, UPT, UPT, UR7, 0x3200, URZ ;  /* 0x0000320007109890 */ /* 0x000fe2000fffe0ff */
[----:B------:R-:W-:Y:S01]  /*5280*/  @!P4 R2UR UR8, R0 ;  /* 0x000000000008c2ca */ /* 0x000fe200000e0000 */
[----:B------:R-:W-:Y:S01]  /*5290*/  UMOV UR15, 0x10000000 ;  /* 0x10000000000f7882 */ /* 0x000fe20000000000 */
[----:B------:R-:W-:Y:S01]  /*52a0*/  UMOV UR19, UR43 ;  /* 0x0000002b00137c82 */ /* 0x000fe20008000000 */
[----:B------:R-:W-:Y:S01]  /*52b0*/  UMOV UR20, UR36 ;  /* 0x0000002400147c82 */ /* 0x000fe20008000000 */
[----:B------:R-:W-:Y:S01]  /*52c0*/  @!UP1 UIADD3 UR10, UPT, UPT, UR42, 0x70, URZ ;  /* 0x000000702a0a9890 */ /* 0x000fe2000fffe0ff */
[----:B------:R-:W-:Y:S01]  /*52d0*/  SEL R0, RZ, 0x1, P0 ;  /* 0x00000001ff007807 */ /* 0x000fe20000000000 */
[----:B------:R-:W-:Y:S01]  /*52e0*/  IMAD.U32 R10, RZ, RZ, UR9 ;  /* 0x00000009ff0a7e24 */ /* 0x000fe2000f8e00ff */
[----:B------:R-:W-:Y:S01]  /*52f0*/  UMOV UR11, UR43 ;  /* 0x0000002b000b7c82 */ /* 0x000fe20008000000 */
[----:B------:R-:W-:Y:S01]  /*5300*/  UMOV UR12, UR36 ;  /* 0x00000024000c7c82 */ /* 0x000fe20008000000 */
[----:B------:R-:W-:Y:S01]  /*5310*/  UMOV UR9, UR17 ;  /* 0x0000001100097c82 */ /* 0x000fe20008000000 */
[----:B------:R-:W-:Y:S01]  /*5320*/  @P3 R2UR UR36, R24 ;  /* 0x00000000182432ca */ /* 0x000fe200000e0000 */
[----:B------:R-:W-:Y:S01]  /*5330*/  IMAD.IADD R20, R8, 0x1, R58 ;  /* 0x0000000108147824 */ /* 0x000fe200078e023a */
[----:B------:R-:W-:Y:S01]  /*5340*/  @!P4 R2UR UR22, R10 ;  /* 0x000000000a16c2ca */ /* 0x000fe200000e0000 */
[----:B------:R-:W-:Y:S01]  /*5350*/  IMAD.U32 R11, RZ, RZ, UR8 ;  /* 0x00000008ff0b7e24 */ /* 0x000fe2000f8e00ff */
[----:B------:R-:W-:Y:S01]  /*5360*/  @!UP1 UIADD3 UR8, UPT, UPT, UR7, 0x3a00, URZ ;  /* 0x00003a0007089890 */ /* 0x000fe2000fffe0ff */
[----:B------:R-:W-:Y:S01]  /*5370*/  LOP3.LUT R25, R25, R0, RZ, 0x3c, !PT ;  /* 0x0000000019197212 */ /* 0x000fe200078e3cff */
[----:B------:R-:W-:Y:S01]  /*5380*/  VOTEU.ALL UP1, P4 ;  /* 0x0000000000ff7886 */ /* 0x000fe20002020000 */
[----:B------:R-:W-:Y:S01]  /*5390*/  IMAD.IADD R21, R13, 0x1, R60 ;  /* 0x000000010d157824 */ /* 0x000fe200078e023c */
[----:B------:R-:W-:Y:S02]  /*53a0*/  @!P4 R2UR UR23, R11 ;  /* 0x000000000b17c2ca */ /* 0x000fe400000e0000 */
[----:B------:R-:W-:Y:S11]  /*53b0*/  SEL R27, R27, RZ, P0 ;  /* 0x000000ff1b1b7207 */ /* 0x000ff60000000000 */
[----:B------:R2:W-:Y:S01]  /*53c0*/  @!UP2 UTMALDG.3D [UR16], [UR22], desc[UR14] ;  /* 0x00000e101600a5b4 */ /* 0x0005e20008011000 */
[----:B------:R2:W-:Y:S01]  /*53d0*/  @!UP1 UTMALDG.3D [UR8], [UR22], desc[UR14] ;  /* 0x00000e08160095b4 */ /* 0x0005e20008011000 */
[----:B------:R2:W-:Y:S01]  /*53e0*/  @!P4 SYNCS.ARRIVE.TRANS64.RED.A0TR RZ, [UR7+0x88], R23 ;  /* 0x00008817ffffc9a7 */ /* 0x0005e20008300407 */
[----:B------:R-:W-:Y:S01]  /*53f0*/  UPLOP3.LUT UP1, UPT, UPT, UPT, UPT, 0x80, 0x8 ;  /* 0x000000000008789c */ /* 0x000fe20003f2f070 */
[----:B------:R-:W-:Y:S01]  /*5400*/  SYNCS.ARRIVE.TRANS64.RED.A1T0 RZ, [UR13], RZ ;  /* 0x000000ffffff79a7 */ /* 0x000fe2000810040d */
[----:B------:R-:W-:Y:S09]  /*5410*/  @P3 BRA `(.L_x_99) ;  /* 0xfffffff000303947 */ /* 0x000ff2000383ffff */
[----:B------:R-:W-:-:S04]  /*5420*/  SHF.L.U32 R3, R32, 0x1f, RZ ;  /* 0x0000001f20037819 */ /* 0x000fc800000006ff */
[----:B------:R-:W1:Y:S02]  /*5430*/  SYNCS.PHASECHK.TRANS64.TRYWAIT P0, [UR7+0x90], R3 ;  /* 0x00009003ff0075a7 */ /* 0x000e640008001107 */
[----:B-1----:R-:W-:Y:S05]  /*5440*/  @!P0 BRA `(.L_x_100) ;  /* 0x0000004000348947 */ /* 0x002fea0003800000 */
.L_x_199:
[----:B------:R-:W4:Y:S02]  /*5450*/  SYNCS.PHASECHK.TRANS64.TRYWAIT P0, [UR7+0x98], R3 ;  /* 0x00009803ff0075a7 */ /* 0x000f240008001107 */
[----:B----4-:R-:W-:Y:S05]  /*5460*/  @!P0 BRA `(.L_x_101) ;  /* 0x0000004000448947 */ /* 0x010fea0003800000 */
.L_x_201:
[----:B------:R-:W4:Y:S02]  /*5470*/  SYNCS.PHASECHK.TRANS64.TRYWAIT P0, [UR7+0xa0], R3 ;  /* 0x0000a003ff0075a7 */ /* 0x000f240008001107 */
[----:B----4-:R-:W-:Y:S05]  /*5480*/  @!P0 BRA `(.L_x_102) ;  /* 0x0000004000548947 */ /* 0x010fea0003800000 */
.L_x_203:
[----:B-1----:R-:W-:-:S07]  /*5490*/  MOV R0, UR7 ;  /* 0x0000000700007c02 */ /* 0x002fce0008000f00 */
.L_x_103:
[----:B-1----:R-:W-:-:S04]  /*54a0*/  SHF.L.U32 R3, R32, 0x1f, RZ ;  /* 0x0000001f20037819 */ /* 0x002fc800000006ff */
[----:B------:R1:W4:Y:S03]  /*54b0*/  SYNCS.PHASECHK.TRANS64.TRYWAIT P0, [R0+URZ+0xa8], R3 ;  /* 0x0000a803000075a7 */ /* 0x00032600080011ff */
[----:B----4-:R-:W-:Y:S05]  /*54c0*/  @!P0 NANOSLEEP.SYNCS 0x989680 ;  /* 0x009896800000895d */ /* 0x010fea0003900000 */
[----:B------:R-:W4:Y:S02]  /*54d0*/  @!P0 SYNCS.PHASECHK.TRANS64 P0, [R0+URZ+0xa8], R3 ;  /* 0x0000a803000085a7 */ /* 0x000f2400080010ff */
[----:B--2-4-:R-:W-:Y:S05]  /*54e0*/  @P0 EXIT ;  /* 0x000000000000094d */ /* 0x014fea0003800000 */
[----:B------:R-:W-:Y:S05]  /*54f0*/  BRA `(.L_x_103) ;  /* 0xfffffffc00e87947 */ /* 0x000fea000383ffff */
.L_x_88:
[----:B------:R-:W-:-:S06]  /*5500*/  UISETP.GE.AND UP1, UPT, UR10, 0x4, UPT ;  /* 0x000000040a00788c */ /* 0x000fcc000bf26270 */
[----:B------:R-:W-:-:S13]  /*5510*/  PLOP3.LUT P0, PT, PT, PT, UP1, 0x80, 0x8 ;  /* 0x000000000008781c */ /* 0x000fda0003f0f018 */
[----:B------:R-:W-:Y:S05]  /*5520*/  @!P0 EXIT ;  /* 0x000000000000894d */ /* 0x000fea0003800000 */
[----:B------:R-:W-:Y:S01]  /*5530*/  BAR.SYNC.DEFER_BLOCKING 0x6, 0xa0 ;  /* 0x0182800000007b1d */ /* 0x000fe20000010000 */
[----:B------:R-:W-:Y:S02]  /*5540*/  IMAD.SHL.U32 R4, R66, 0x200000, RZ ;  /* 0x0020000042047824 */ /* 0x000fe400078e00ff */
[----:B------:R-:W-:Y:S02]  /*5550*/  HFMA2 R71, -RZ, RZ, 0, 5.9604644775390625e-08 ;  /* 0x00000001ff477431 */ /* 0x000fe400000001ff */
[C---:B------:R-:W-:Y:S01]  /*5560*/  IMAD.SHL.U32 R65, R72.reuse, 0x10, RZ ;  /* 0x0000001048417824 */ /* 0x040fe200078e00ff */
[----:B------:R-:W-:Y:S01]  /*5570*/  MOV R69, RZ ;  /* 0x000000ff00457202 */ /* 0x000fe20000000f00 */
[----:B------:R-:W-:Y:S01]  /*5580*/  IMAD.U32 R33, R72, 0x10000, RZ ;  /* 0x0001000048217824 */ /* 0x000fe200078e00ff */
[----:B------:R-:W-:Y:S01]  /*5590*/  UMOV UR48, 0x400 ;  /* 0x0000040000307882 */ /* 0x000fe20000000000 */
[----:B------:R-:W1:Y:S01]  /*55a0*/  LDC R63, c[0x0][0x370] ;  /* 0x0000dc00ff3f7b82 */ /* 0x000e620000000800 */
[----:B------:R-:W-:Y:S01]  /*55b0*/  ULEA UR48, UR37, UR48, 0x18 ;  /* 0x0000003025307291 */ /* 0x000fe2000f8ec0ff */
[----:B------:R-:W-:Y:S01]  /*55c0*/  LOP3.LUT R4, R4, 0x200000, RZ, 0xc0, !PT ;  /* 0x0020000004047812 */ /* 0x000fe200078ec0ff */
[----:B------:R-:W-:Y:S01]  /*55d0*/  IMAD.SHL.U32 R64, R72, 0x2, RZ ;  /* 0x0000000248407824 */ /* 0x000fe200078e00ff */
[C---:B------:R-:W-:Y:S01]  /*55e0*/  LOP3.LUT R5, R65.reuse, 0x40, RZ, 0xc0, !PT ;  /* 0x0000004041057812 */ /* 0x040fe200078ec0ff */
[----:B------:R-:W-:Y:S01]  /*55f0*/  IMAD.SHL.U32 R3, R66, 0x200, RZ ;  /* 0x0000020042037824 */ /* 0x000fe200078e00ff */
[----:B------:R-:W-:Y:S01]  /*5600*/  LOP3.LUT R2, R65, 0x5b0, RZ, 0xc0, !PT ;  /* 0x000005b041027812 */ /* 0x000fe200078ec0ff */
[----:B------:R-:W-:Y:S01]  /*5610*/  UIADD3 UR4, UPT, UPT, UR48, 0x200, URZ ;  /* 0x0000020030047890 */ /* 0x000fe2000fffe0ff */
[----:B------:R-:W2:Y:S01]  /*5620*/  LDC R28, c[0x0][0xb0c] ;  /* 0x0002c300ff1c7b82 */ /* 0x000ea20000000800 */
[----:B------:R-:W-:Y:S01]  /*5630*/  LOP3.LUT R33, R4, 0x400000, R33, 0xf8, !PT ;  /* 0x0040000004217812 */ /* 0x000fe200078ef821 */
[----:B------:R-:W-:Y:S01]  /*5640*/  IMAD.MOV.U32 R30, RZ, RZ, RZ ;  /* 0x000000ffff1e7224 */ /* 0x000fe200078e00ff */
[----:B------:R-:W-:Y:S01]  /*5650*/  LOP3.LUT R64, R5, 0x8, R64, 0xf8, !PT ;  /* 0x0000000805407812 */ /* 0x000fe200078ef840 */
[----:B------:R-:W-:Y:S01]  /*5660*/  IMAD.MOV.U32 R70, RZ, RZ, RZ ;  /* 0x000000ffff467224 */ /* 0x000fe200078e00ff */
[----:B------:R-:W-:Y:S01]  /*5670*/  LOP3.LUT R3, R2, 0x200, R3, 0xf8, !PT ;  /* 0x0000020002037812 */ /* 0x000fe200078ef803 */
[----:B------:R-:W-:Y:S01]  /*5680*/  IMAD.MOV.U32 R76, RZ, RZ, RZ ;  /* 0x000000ffff4c7224 */ /* 0x000fe200078e00ff */
[----:B------:R-:W-:Y:S01]  /*5690*/  LOP3.LUT P0, RZ, R65, 0x40, RZ, 0xc0, !PT ;  /* 0x0000004041ff7812 */ /* 0x000fe2000780c0ff */
[----:B------:R-:W3:Y:S01]  /*56a0*/  LDC R61, c[0x0][0xb20] ;  /* 0x0002c800ff3d7b82 */ /* 0x000ee20000000800 */
[----:B------:R-:W4:Y:S01]  /*56b0*/  LDS R0, [UR48+0x170] ;  /* 0x00017030ff007984 */ /* 0x000f220008000800 */
[----:B------:R-:W-:Y:S01]  /*56c0*/  LOP3.LUT R64, R3, R64, RZ, 0xfc, !PT ;  /* 0x0000004003407212 */ /* 0x000fe200078efcff */
[----:B------:R-:W-:Y:S01]  /*56d0*/  IMAD.U32 R67, RZ, RZ, UR4 ;  /* 0x00000004ff437e24 */ /* 0x000fe2000f8e00ff */
[----:B------:R-:W-:Y:S01]  /*56e0*/  LOP3.LUT R72, R72, 0x60, RZ, 0xc0, !PT ;  /* 0x0000006048487812 */ /* 0x000fe200078ec0ff */
[----:B------:R-:W1:Y:S03]  /*56f0*/  LDCU.64 UR52, c[0x0][0x348] ;  /* 0x00006900ff3477ac */ /* 0x000e660008000a00 */
[----:B------:R-:W1:Y:S01]  /*5700*/  LDC R27, c[0x0][0xb30] ;  /* 0x0002cc00ff1b7b82 */ /* 0x000e620000000800 */
[----:B------:R-:W1:Y:S01]  /*5710*/  LDCU.64 UR38, c[0x0][0x888] ;  /* 0x00011100ff2677ac */ /* 0x000e620008000a00 */
[----:B------:R-:W1:Y:S06]  /*5720*/  LDCU.64 UR44, c[0x0][0x890] ;  /* 0x00011200ff2c77ac */ /* 0x000e6c0008000a00 */
[----:B------:R-:W1:Y:S01]  /*5730*/  LDC.64 R56, c[0x0][0xb10] ;  /* 0x0002c400ff387b82 */ /* 0x000e620000000a00 */
[----:B------:R-:W-:Y:S01]  /*5740*/  UMOV UR49, URZ ;  /* 0x000000ff00317c82 */ /* 0x000fe20008000000 */
[----:B------:R-:W-:-:S06]  /*5750*/  UMOV UR51, URZ ;  /* 0x000000ff00337c82 */ /* 0x000fcc0008000000 */
[----:B------:R-:W1:Y:S08]  /*5760*/  LDC.64 R24, c[0x0][0xb18] ;  /* 0x0002c600ff187b82 */ /* 0x000e700000000a00 */
[----:B------:R-:W1:Y:S08]  /*5770*/  LDC.64 R22, c[0x0][0xb28] ;  /* 0x0002ca00ff167b82 */ /* 0x000e700000000a00 */
[----:B------:R-:W1:Y:S01]  /*5780*/  LDC.64 R54, c[0x0][0x8b0] ;  /* 0x00022c00ff367b82 */ /* 0x000e620000000a00 */
[----:B----4-:R-:W-:Y:S01]  /*5790*/  IMAD.IADD R33, R0, 0x1, R33 ;  /* 0x0000000100217824 */ /* 0x010fe200078e0221 */
[----:B------:R-:W-:-:S06]  /*57a0*/  P2R R0, PR, RZ, 0x1 ;  /* 0x00000001ff007803 */ /* 0x000fcc0000000000 */
[----:B------:R-:W4:Y:S08]  /*57b0*/  LDC.64 R52, c[0x0][0x8a8] ;  /* 0x00022a00ff347b82 */ /* 0x000f300000000a00 */
[----:B--23--:R-:W1:Y:S02]  /*57c0*/  LDC R62, c[0x0][0x374] ;  /* 0x0000dd00ff3e7b82 */ /* 0x00ce640000000800 */
.L_x_147:
[C---:B------:R-:W-:Y:S02]  /*57d0*/  LEA R0, R76.reuse, UR48, 0x3 ;  /* 0x000000304c007c11 */ /* 0x040fe4000f8e18ff */
[----:B------:R-:W-:Y:S02]  /*57e0*/  SHF.L.U32 R3, R69, 0x1f, RZ ;  /* 0x0000001f45037819 */ /* 0x000fe400000006ff */
[----:B------:R-:W-:Y:S02]  /*57f0*/  LEA R16, R76, UR48, 0x4 ;  /* 0x000000304c107c11 */ /* 0x000fe4000f8e20ff */
[----:B--2---:R-:W2:Y:S02]  /*5800*/  SYNCS.PHASECHK.TRANS64.TRYWAIT P0, [R0+URZ+0xc0], R3 ;  /* 0x0000c003000075a7 */ /* 0x004ea400080011ff */
[----:B--2---:R-:W-:Y:S05]  /*5810*/  @!P0 BRA `(.L_x_104) ;  /* 0x0000003c00888947 */ /* 0x004fea0003800000 */
.L_x_204:
[----:B------:R-:W3:Y:S01]  /*5820*/  LDC.64 R12, c[0x0][0xb10] ;  /* 0x0002c400ff0c7b82 */ /* 0x000ee20000000a00 */
[----:B------:R-:W4:Y:S01]  /*5830*/  LDS.128 R16, [R16+0x150] ;  /* 0x0001500010107984 */ /* 0x000f220000000c00 */
[----:B-1----:R-:W-:Y:S01]  /*5840*/  ISETP.NE.AND P1, PT, R27, 0x1, PT ;  /* 0x000000011b00780c */ /* 0x002fe20003f25270 */
[----:B--2---:R-:W-:Y:S01]  /*5850*/  VIADD R0, R0, 0xd0 ;  /* 0x000000d000007836 */ /* 0x004fe20000000000 */
[----:B------:R-:W-:Y:S04]  /*5860*/  ISETP.GE.AND P0, PT, R26, 0x1, PT ;  /* 0x000000011a00780c */ /* 0x000fe80003f06270 */
[----:B------:R-:W1:Y:S01]  /*5870*/  LDC.64 R10, c[0x0][0xb18] ;  /* 0x0002c600ff0a7b82 */ /* 0x000e620000000a00 */
[----:B------:R-:W-:Y:S01]  /*5880*/  PRMT R0, RZ, 0x654, R0 ;  /* 0x00000654ff007816 */ /* 0x000fe20000000000 */
[----:B------:R-:W-:Y:S01]  /*5890*/  @!PT LDS RZ, [RZ] ;  /* 0x00000000fffff984 */ /* 0x000fe20000000800 */
[----:B------:R-:W-:Y:S01]  /*58a0*/  @!PT LDS RZ, [RZ] ;  /* 0x00000000fffff984 */ /* 0x000fe20000000800 */
[----:B------:R-:W-:Y:S01]  /*58b0*/  @!PT LDS RZ, [RZ] ;  /* 0x00000000fffff984 */ /* 0x000fe20000000800 */
[----:B------:R-:W-:Y:S01]  /*58c0*/  @!PT LDS RZ, [RZ] ;  /* 0x00000000fffff984 */ /* 0x000fe20000000800 */
[----:B------:R2:W-:Y:S06]  /*58d0*/  MEMBAR.ALL.CTA ;  /* 0x0000000000007992 */ /* 0x0005ec0000008000 */
[----:B--2---:R-:W2:Y:S01]  /*58e0*/  FENCE.VIEW.ASYNC.S ;  /* 0x00000000000073c6 */ /* 0x004ea20000000000 */
[----:B------:R-:W1:Y:S08]  /*58f0*/  @!P1 LDC R14, c[0x0][0xb20] ;  /* 0x0002c800ff0e9b82 */ /* 0x000e700000000800 */
[----:B------:R-:W1:Y:S01]  /*5900*/  @!P1 LDC R9, c[0x0][0xb0c] ;  /* 0x0002c300ff099b82 */ /* 0x000e620000000800 */
[----:B--2---:R2:W-:Y:S01]  /*5910*/  SYNCS.ARRIVE.TRANS64.RED.A1T0 RZ, [R0+URZ], RZ ;  /* 0x000000ff00ff79a7 */ /* 0x0045e200081004ff */
[----:B----4-:R-:W-:Y:S04]  /*5920*/  LOP3.LUT P4, RZ, R18, 0x1, RZ, 0xc0, !PT ;  /* 0x0000000112ff7812 */ /* 0x010fe8000788c0ff */
[----:B------:R-:W-:Y:S09]  /*5930*/  P2R R73, PR, RZ, 0x10 ;  /* 0x00000010ff497803 */ /* 0x000ff20000000000 */
[----:B------:R-:W-:Y:S02]  /*5940*/  @P4 MOV R31, R16 ;  /* 0x00000010001f4202 */ /* 0x000fe40000000f00 */
[----:B------:R-:W-:Y:S01]  /*5950*/  @P4 LOP3.LUT R29, R17, 0xffff, RZ, 0xc0, !PT ;  /* 0x0000ffff111d4812 */ /* 0x000fe200078ec0ff */
[----:B--23--:R-:W-:Y:S06]  /*5960*/  @!P0 BRA `(.L_x_105) ;  /* 0x0000000000a48947 */ /* 0x00cfec0003800000 */
[----:B------:R-:W-:Y:S01]  /*5970*/  IMAD.HI.U32 R36, R62, R25, RZ ;  /* 0x000000193e247227 */ /* 0x000fe200078e00ff */
[----:B------:R-:W-:Y:S02]  /*5980*/  ISETP.NE.AND P0, PT, R24, 0x1, PT ;  /* 0x000000011800780c */ /* 0x000fe40003f05270 */
[----:B------:R-:W-:Y:S01]  /*5990*/  ISETP.NE.AND P2, PT, R26, 0x1, PT ;  /* 0x000000011a00780c */ /* 0x000fe20003f45270 */
[-C--:B------:R-:W-:Y:S01]  /*59a0*/  IMAD.HI.U32 R34, R63, R56.reuse, RZ ;  /* 0x000000383f227227 */ /* 0x080fe200078e00ff */
[----:B------:R-:W-:Y:S02]  /*59b0*/  SHF.R.U32.HI R37, RZ, R61, R36 ;  /* 0x0000003dff257219 */ /* 0x000fe40000011624 */
[----:B------:R-:W-:Y:S01]  /*59c0*/  ISETP.NE.AND P3, PT, R28, 0x1, PT ;  /* 0x000000011c00780c */ /* 0x000fe20003f65270 */
[----:B------:R-:W-:Y:S01]  /*59d0*/  IMAD.HI.U32 R40, R29, R25, RZ ;  /* 0x000000191d287227 */ /* 0x000fe200078e00ff */
[----:B------:R-:W-:Y:S02]  /*59e0*/  SHF.R.U32.HI R34, RZ, R57, R34 ;  /* 0x00000039ff227219 */ /* 0x000fe40000011622 */
[----:B------:R-:W-:Y:S01]  /*59f0*/  SEL R3, R62, R37, !P0 ;  /* 0x000000253e037207 */ /* 0x000fe20004000000 */
[----:B------:R-:W-:Y:S01]  /*5a00*/  IMAD.HI.U32 R38, R31, R56, RZ ;  /* 0x000000381f267227 */ /* 0x000fe200078e00ff */
[----:B------:R-:W-:Y:S03]  /*5a10*/  SEL R7, R63, R34, !P3 ;  /* 0x000000223f077207 */ /* 0x000fe60005800000 */
[-C--:B------:R-:W-:Y:S01]  /*5a20*/  IMAD.HI.U32 R34, R3, R22.reuse, RZ ;  /* 0x0000001603227227 */ /* 0x080fe200078e00ff */
[----:B------:R-:W-:Y:S03]  /*5a30*/  SHF.R.U32.HI R38, RZ, R57, R38 ;  /* 0x00000039ff267219 */ /* 0x000fe60000011626 */
[----:B------:R-:W-:Y:S01]  /*5a40*/  IMAD.HI.U32 R36, R7, R22, RZ ;  /* 0x0000001607247227 */ /* 0x000fe200078e00ff */
[----:B------:R-:W-:Y:S02]  /*5a50*/  @P2 SHF.R.U32.HI R3, RZ, R23, R34 ;  /* 0x00000017ff032219 */ /* 0x000fe40000011622 */
[----:B------:R-:W-:Y:S02]  /*5a60*/  SHF.R.U32.HI R34, RZ, R61, R40 ;  /* 0x0000003dff227219 */ /* 0x000fe40000011628 */
[----:B------:R-:W-:Y:S01]  /*5a70*/  @P2 SHF.R.U32.HI R7, RZ, R23, R36 ;  /* 0x00000017ff072219 */ /* 0x000fe20000011624 */
[C---:B------:R-:W-:Y:S01]  /*5a80*/  IMAD R2, R26.reuse, R3, RZ ;  /* 0x000000031a027224 */ /* 0x040fe200078e02ff */
[----:B------:R-:W-:Y:S02]  /*5a90*/  SEL R5, R29, R34, !P0 ;  /* 0x000000221d057207 */ /* 0x000fe40004000000 */
[----:B------:R-:W-:Y:S01]  /*5aa0*/  SEL R3, R31, R38, !P3 ;  /* 0x000000261f037207 */ /* 0x000fe20005800000 */
[----:B------:R-:W-:Y:S01]  /*5ab0*/  IMAD R4, R26, R7, RZ ;  /* 0x000000071a047224 */ /* 0x000fe200078e02ff */
[C---:B------:R-:W-:Y:S01]  /*5ac0*/  ISETP.GE.AND P0, PT, R5.reuse, R2, PT ;  /* 0x000000020500720c */ /* 0x040fe20003f06270 */
[----:B------:R-:W-:Y:S03]  /*5ad0*/  IMAD.HI.U32 R6, R5, R22, RZ ;  /* 0x0000001605067227 */ /* 0x000fe600078e00ff */
[----:B------:R-:W-:Y:S01]  /*5ae0*/  ISETP.GE.OR P0, PT, R3, R4, P0 ;  /* 0x000000040300720c */ /* 0x000fe20000706670 */
[----:B------:R-:W-:Y:S01]  /*5af0*/  IMAD.MOV R4, RZ, RZ, -R3 ;  /* 0x000000ffff047224 */ /* 0x000fe200078e0a03 */
[-C--:B------:R-:W-:Y:S03]  /*5b00*/  SHF.R.U32.HI R6, RZ, R23.reuse, R6 ;  /* 0x00000017ff067219 */ /* 0x080fe60000011606 */
[----:B------:R-:W-:Y:S01]  /*5b10*/  IMAD R31, R28, R4, R31 ;  /* 0x000000041c1f7224 */ /* 0x000fe200078e021f */
[----:B------:R-:W-:Y:S05]  /*5b20*/  SEL R15, R5, R6, !P2 ;  /* 0x00000006050f7207 */ /* 0x000fea0005000000 */
[----:B------:R-:W-:Y:S02]  /*5b30*/  IMAD.MOV R6, RZ, RZ, -R15 ;  /* 0x000000ffff067224 */ /* 0x000fe400078e0a0f */
[C---:B------:R-:W-:Y:S04]  /*5b40*/  @!P0 IMAD.HI.U32 R2, R3.reuse, R22, RZ ;  /* 0x0000001603028227 */ /* 0x040fe800078e00ff */
[----:B------:R-:W-:Y:S01]  /*5b50*/  IMAD R6, R26, R6, R5 ;  /* 0x000000061a067224 */ /* 0x000fe200078e0205 */
[----:B------:R-:W-:Y:S04]  /*5b60*/  @!P0 SHF.R.U32.HI R2, RZ, R23, R2 ;  /* 0x00000017ff028219 */ /* 0x000fe80000011602 */
[----:B------:R-:W-:Y:S02]  /*5b70*/  @!P0 SEL R0, R3, R2, !P2 ;  /* 0x0000000203008207 */ /* 0x000fe40005000000 */
[----:B------:R-:W-:Y:S02]  /*5b80*/  IADD3 R2, PT, PT, -R5, RZ, RZ ;  /* 0x000000ff05027210 */ /* 0x000fe40007ffe1ff */
[----:B------:R-:W-:Y:S01]  /*5b90*/  @!P0 IADD3 R8, PT, PT, R15, -R0, RZ ;  /* 0x800000000f088210 */ /* 0x000fe20007ffe0ff */
[----:B------:R-:W-:Y:S02]  /*5ba0*/  @!P0 IMAD R0, R7, R6, R0 ;  /* 0x0000000607008224 */ /* 0x000fe400078e0200 */
[----:B------:R-:W-:Y:S02]  /*5bb0*/  IMAD R29, R24, R2, R29 ;  /* 0x00000002181d7224 */ /* 0x000fe400078e021d */
[----:B------:R-:W-:Y:S02]  /*5bc0*/  @!P0 IMAD R5, R8, R26, R3 ;  /* 0x0000001a08058224 */ /* 0x000fe400078e0203 */
[----:B------:R-:W-:Y:S04]  /*5bd0*/  @!P0 IMAD.MOV.U32 R3, RZ, RZ, R0 ;  /* 0x000000ffff038224 */ /* 0x000fe800078e0000 */
[----:B------:R-:W-:Y:S02]  /*5be0*/  IMAD R31, R3, R28, R31 ;  /* 0x0000001c031f7224 */ /* 0x000fe400078e021f */
[----:B------:R-:W-:Y:S07]  /*5bf0*/  IMAD R29, R5, R24, R29 ;  /* 0x00000018051d7224 */ /* 0x000fee00078e021d */
.L_x_105:
[----:B-1----:R-:W-:Y:S01]  /*5c00*/  @!P1 ISETP.NE.AND P0, PT, R10, 0x1, PT ;  /* 0x000000010a00980c */ /* 0x002fe20003f05270 */
[----:B------:R-:W-:Y:S01]  /*5c10*/  @!P1 IMAD.HI.U32 R3, R29, R11, RZ ;  /* 0x0000000b1d039227 */ /* 0x000fe200078e00ff */
[----:B------:R-:W-:Y:S01]  /*5c20*/  R2UR UR42, R21 ;  /* 0x00000000152a72ca */ /* 0x000fe200000e0000 */
[----:B------:R-:W-:Y:S01]  /*5c30*/  BSSY.RECONVERGENT B6, `(.L_x_106) ;  /* 0x0000031000067945 */ /* 0x000fe20003800200 */
[----:B------:R-:W-:Y:S01]  /*5c40*/  R2UR UR41, R20 ;  /* 0x00000000142972ca */ /* 0x000fe200000e0000 */
[----:B------:R-:W-:Y:S01]  /*5c50*/  @!P1 IMAD.HI.U32 R0, R31, R12, RZ ;  /* 0x0000000c1f009227 */ /* 0x000fe200078e00ff */
[----:B------:R-:W-:Y:S02]  /*5c60*/  @!P1 SHF.R.U32.HI R2, RZ, R14, R3 ;  /* 0x0000000eff029219 */ /* 0x000fe40000011603 */
[----:B------:R-:W-:Y:S01]  /*5c70*/  @!P1 ISETP.NE.AND P2, PT, R9, 0x1, PT ;  /* 0x000000010900980c */ /* 0x000fe20003f45270 */
[----:B------:R-:W-:Y:S01]  /*5c80*/  VIADD R76, R76, 0x1 ;  /* 0x000000014c4c7836 */ /* 0x000fe20000000000 */
[----:B------:R-:W-:Y:S02]  /*5c90*/  @!P1 SEL R2, R29, R2, !P0 ;  /* 0x000000021d029207 */ /* 0x000fe40004000000 */
[----:B------:R-:W-:Y:S02]  /*5ca0*/  @!P1 SHF.R.U32.HI R0, RZ, R13, R0 ;  /* 0x0000000dff009219 */ /* 0x000fe40000011600 */
[----:B------:R-:W-:Y:S01]  /*5cb0*/  LOP3.LUT P0, RZ, R67, 0x90, RZ, 0xc0, !PT ;  /* 0x0000009043ff7812 */ /* 0x000fe2000780c0ff */
[----:B------:R-:W-:Y:S01]  /*5cc0*/  USHF.L.U32 UR42, UR42, 0x6, URZ ;  /* 0x000000062a2a7899 */ /* 0x000fe200080006ff */
[----:B------:R-:W-:Y:S01]  /*5cd0*/  @!P1 SEL R3, R31, R0, !P2 ;  /* 0x000000001f039207 */ /* 0x000fe20005000000 */
[----:B------:R-:W-:Y:S01]  /*5ce0*/  USHF.L.U32 UR41, UR41, 0x7, URZ ;  /* 0x0000000729297899 */ /* 0x000fe200080006ff */
[----:B------:R-:W-:Y:S03]  /*5cf0*/  @P4 SHF.R.U32.HI R68, RZ, 0x10, R17 ;  /* 0x00000010ff444819 */ /* 0x000fe60000011611 */
[----:B------:R-:W-:Y:S02]  /*5d00*/  @!P1 IMAD.IADD R0, R2, 0x1, -R3 ;  /* 0x0000000102009824 */ /* 0x000fe400078e0a03 */
[----:B------:R-:W-:Y:S02]  /*5d10*/  @!P1 IMAD.IADD R2, R3, 0x1, -R2 ;  /* 0x0000000103029824 */ /* 0x000fe400078e0a02 */
[----:B------:R-:W-:Y:S02]  /*5d20*/  @!P1 IMAD R31, R0, R9, R31 ;  /* 0x00000009001f9224 */ /* 0x000fe400078e021f */
[----:B------:R-:W-:Y:S01]  /*5d30*/  @!P1 IMAD R29, R2, R10, R29 ;  /* 0x0000000a021d9224 */ /* 0x000fe200078e021d */
[----:B------:R-:W-:Y:S06]  /*5d40*/  @!P0 BRA `(.L_x_107) ;  /* 0x00000000007c8947 */ /* 0x000fec0003800000 */
[----:B------:R-:W1:Y:S01]  /*5d50*/  LDCU.64 UR8, c[0x4][0x80] ;  /* 0x01001000ff0877ac */ /* 0x000e620008000a00 */
[----:B------:R-:W-:Y:S01]  /*5d60*/  MOV R2, 0x0 ;  /* 0x0000000000027802 */ /* 0x000fe20000000f00 */
[----:B------:R-:W-:Y:S02]  /*5d70*/  HFMA2 R12, -RZ, RZ, 0, 5.9604644775390625e-08 ;  /* 0x00000001ff0c7431 */ /* 0x000fe400000001ff */
[----:B------:R-:W-:Y:S01]  /*5d80*/  IMAD.MOV.U32 R8, RZ, RZ, 0x70 ;  /* 0x00000070ff087424 */ /* 0x000fe200078e00ff */
[----:B------:R2:W3:Y:S01]  /*5d90*/  LDC.64 R14, c[0x4][R2] ;  /* 0x01000000020e7b82 */ /* 0x0004e20000000a00 */
[----:B------:R-:W4:Y:S01]  /*5da0*/  LDCU.64 UR6, c[0x4][0x88] ;  /* 0x01001100ff0677ac */ /* 0x000f220008000a00 */
[----:B------:R-:W-:Y:S01]  /*5db0*/  IMAD.MOV.U32 R13, RZ, RZ, RZ ;  /* 0x000000ffff0d7224 */ /* 0x000fe200078e00ff */
[----:B------:R-:W2:Y:S01]  /*5dc0*/  LDCU.64 UR4, c[0x4][0x8] ;  /* 0x01000100ff0477ac */ /* 0x000ea20008000a00 */
[----:B-1----:R-:W-:Y:S01]  /*5dd0*/  MOV R5, UR9 ;  /* 0x0000000900057c02 */ /* 0x002fe20008000f00 */
[----:B------:R-:W-:Y:S01]  /*5de0*/  IMAD.U32 R4, RZ, RZ, UR8 ;  /* 0x00000008ff047e24 */ /* 0x000fe2000f8e00ff */
[----:B----4-:R-:W-:Y:S01]  /*5df0*/  MOV R7, UR7 ;  /* 0x0000000700077c02 */ /* 0x010fe20008000f00 */
[----:B------:R-:W-:Y:S01]  /*5e00*/  IMAD.U32 R6, RZ, RZ, UR6 ;  /* 0x00000006ff067e24 */ /* 0x000fe2000f8e00ff */
[----:B--2---:R-:W-:Y:S01]  /*5e10*/  MOV R11, UR5 ;  /* 0x00000005000b7c02 */ /* 0x004fe20008000f00 */
[----:B------:R-:W-:Y:S02]  /*5e20*/  IMAD.U32 R10, RZ, RZ, UR4 ;  /* 0x00000004ff0a7e24 */ /* 0x000fe4000f8e00ff */
[----:B------:R-:W-:Y:S07]  /*5e30*/  LEPC R20, `(.L_x_108) ;  /* 0x000000001014794e */ /* 0x000fee0000000000 */
[----:B---3-5:R-:W-:Y:S05]  /*5e40*/  CALL.ABS.NOINC R14 ;  /* 0x000000000e007343 */ /* 0x028fea0003c00000 */
.L_x_108:
[----:B------:R-:W1:Y:S01]  /*5e50*/  LDCU.64 UR8, c[0x4][0x80] ;  /* 0x01001000ff0877ac */ /* 0x000e620008000a00 */
[----:B------:R-:W2:Y:S01]  /*5e60*/  LDC.64 R2, c[0x4][R2] ;  /* 0x0100000002027b82 */ /* 0x000ea20000000a00 */
[----:B------:R-:W-:Y:S02]  /*5e70*/  HFMA2 R12, -RZ, RZ, 0, 5.9604644775390625e-08 ;  /* 0x00000001ff0c7431 */ /* 0x000fe400000001ff */
[----:B------:R-:W-:Y:S02]  /*5e80*/  IMAD.MOV.U32 R8, RZ, RZ, 0x70 ;  /* 0x00000070ff087424 */ /* 0x000fe400078e00ff */
[----:B------:R-:W-:Y:S01]  /*5e90*/  IMAD.MOV.U32 R13, RZ, RZ, RZ ;  /* 0x000000ffff0d7224 */ /* 0x000fe200078e00ff */
[----:B------:R-:W3:Y:S01]  /*5ea0*/  LDCU.64 UR6, c[0x4][0x88] ;  /* 0x01001100ff0677ac */ /* 0x000ee20008000a00 */
[----:B------:R-:W4:Y:S01]  /*5eb0*/  LDCU.64 UR4, c[0x4][0x8] ;  /* 0x01000100ff0477ac */ /* 0x000f220008000a00 */
[----:B-1----:R-:W-:Y:S02]  /*5ec0*/  MOV R4, UR8 ;  /* 0x0000000800047c02 */ /* 0x002fe40008000f00 */
[----:B------:R-:W-:Y:S02]  /*5ed0*/  MOV R5, UR9 ;  /* 0x0000000900057c02 */ /* 0x000fe40008000f00 */
[----:B---3--:R-:W-:Y:S01]  /*5ee0*/  MOV R7, UR7 ;  /* 0x0000000700077c02 */ /* 0x008fe20008000f00 */
[----:B------:R-:W-:Y:S01]  /*5ef0*/  IMAD.U32 R6, RZ, RZ, UR6 ;  /* 0x00000006ff067e24 */ /* 0x000fe2000f8e00ff */
[----:B----4-:R-:W-:Y:S01]  /*5f00*/  MOV R11, UR5 ;  /* 0x00000005000b7c02 */ /* 0x010fe20008000f00 */
[----:B------:R-:W-:Y:S02]  /*5f10*/  IMAD.U32 R10, RZ, RZ, UR4 ;  /* 0x00000004ff0a7e24 */ /* 0x000fe4000f8e00ff */
[----:B------:R-:W-:Y:S07]  /*5f20*/  LEPC R20, `(.L_x_107) ;  /* 0x000000001014794e */ /* 0x000fee0000000000 */
[----:B--2---:R-:W-:Y:S05]  /*5f30*/  CALL.ABS.NOINC R2 ;  /* 0x0000000002007343 */ /* 0x004fea0003c00000 */
.L_x_107:
[----:B------:R-:W-:Y:S05]  /*5f40*/  BSYNC.RECONVERGENT B6 ;  /* 0x0000000000067941 */ /* 0x000fea0003800200 */
.L_x_106:
[----:B------:R-:W-:Y:S01]  /*5f50*/  ISETP.NE.U32.AND P4, PT, R54, RZ, PT ;  /* 0x000000ff3600720c */ /* 0x000fe20003f85070 */
[----:B------:R-:W-:Y:S01]  /*5f60*/  UISETP.NE.AND UP2, UPT, UR50, URZ, UPT ;  /* 0x000000ff3200728c */ /* 0x000fe2000bf45270 */
[----:B------:R-:W-:Y:S01]  /*5f70*/  ISETP.NE.U32.AND P2, PT, RZ, UR38, PT ;  /* 0x00000026ff007c0c */ /* 0x000fe2000bf45070 */
[----:B------:R-:W-:Y:S01]  /*5f80*/  UISETP.NE.U32.AND UP1, UPT, UR44, URZ, UPT ;  /* 0x000000ff2c00728c */ /* 0x000fe2000bf25070 */
[----:B------:R-:W-:Y:S01]  /*5f90*/  ISETP.NE.AND.EX P4, PT, R55, RZ, PT, P4 ;  /* 0x000000ff3700720c */ /* 0x000fe20003f85340 */
[----:B------:R-:W-:Y:S01]  /*5fa0*/  UPLOP3.LUT UP0, UPT, UPT, UPT, UPT, 0x40, 0x4 ;  /* 0x000000000004789c */ /* 0x000fe20003f0e870 */
[----:B------:R-:W-:Y:S01]  /*5fb0*/  ISETP.NE.AND.EX P2, PT, RZ, UR39, PT, P2 ;  /* 0x00000027ff007c0c */ /* 0x000fe2000bf45320 */
[----:B------:R-:W-:Y:S01]  /*5fc0*/  UISETP.NE.AND.EX UP1, UPT, UR45, URZ, UPT, UP1 ;  /* 0x000000ff2d00728c */ /* 0x000fe2000bf25310 */
[----:B------:R-:W-:Y:S04]  /*5fd0*/  PLOP3.LUT P1, PT, PT, PT, UP2, 0x80, 0x8 ;  /* 0x000000000008781c */ /* 0x000fe80003f2f028 */
[----:B------:R-:W-:Y:S06]  /*5fe0*/  @UP2 UPLOP3.LUT UP0, UPT, UPT, UPT, UP1, 0x80, 0x8 ;  /* 0x000000000008289c */ /* 0x000fec0003f0f010 */
[----:B------:R-:W-:Y:S01]  /*5ff0*/  PLOP3.LUT P0, PT, PT, PT, UP0, 0x80, 0x8 ;  /* 0x000000000008781c */ /* 0x000fe20003f0f008 */
[----:B------:R-:W-:Y:S01]  /*6000*/  @!UPT UIADD3 URZ, UPT, UPT, URZ, URZ, URZ ;  /* 0x000000fffffff290 */ /* 0x000fe2000fffe0ff */
[----:B------:R-:W-:Y:S11]  /*6010*/  BRA.U !UP1, `(.L_x_109) ;  /* 0x0000000109387547 */ /* 0x000ff6000b800000 */
[----:B------:R-:W-:Y:S01]  /*6020*/  UISETP.NE.U32.AND UP0, UPT, UR38, URZ, UPT ;  /* 0x000000ff2600728c */ /* 0x000fe2000bf05070 */
[----:B------:R-:W-:Y:S02]  /*6030*/  HFMA2 R0, -RZ, RZ, 0, 5.9604644775390625e-08 ;  /* 0x00000001ff007431 */ /* 0x000fe400000001ff */
[----:B------:R-:W-:Y:S01]  /*6040*/  IMAD.MOV.U32 R59, RZ, RZ, 0x1 ;  /* 0x00000001ff3b7424 */ /* 0x000fe200078e00ff */
[----:B------:R-:W-:Y:S06]  /*6050*/  UISETP.NE.AND.EX UP0, UPT, UR39, URZ, UPT, UP0 ;  /* 0x000000ff2700728c */ /* 0x000fec000bf05300 */
[----:B------:R-:W-:Y:S05]  /*6060*/  PLOP3.LUT P3, PT, PT, PT, UP0, 0x80, 0x8 ;  /* 0x000000000008781c */ /* 0x000fea0003f6f008 */
[----:B------:R-:W1:Y:S01]  /*6070*/  @UP0 LDCU.64 UR6, c[0x0][0x888] ;  /* 0x00011100ff0607ac */ /* 0x000e620008000a00 */
[----:B------:R-:W-:Y:S07]  /*6080*/  @UP0 UIMAD UR4, UR36, UR44, URZ ;  /* 0x0000002c240402a4 */ /* 0x000fee000f8e02ff */
[----:B------:R-:W-:Y:S01]  /*6090*/  @!P3 PRMT R59, R0, 0x7610, R59 ;  /* 0x00007610003bb816 */ /* 0x000fe2000000003b */
[----:B-1----:R-:W-:Y:S03]  /*60a0*/  @UP0 UIMAD.WIDE UR6, UR4, 0x4, UR6 ;  /* 0x00000004040608a5 */ /* 0x002fe6000f8e0206 */
[----:B------:R-:W1:Y:S03]  /*60b0*/  @!UP0 LDCU UR4, c[0x0][0x880] ;  /* 0x00011000ff0487ac */ /* 0x000e660008000800 */
[----:B------:R-:W-:Y:S01]  /*60c0*/  IMAD.U32 R2, RZ, RZ, UR6 ;  /* 0x00000006ff027e24 */ /* 0x000fe2000f8e00ff */
[----:B------:R-:W-:Y:S05]  /*60d0*/  MOV R3, UR7 ;  /* 0x0000000700037c02 */ /* 0x000fea0008000f00 */
[----:B-----5:R2:W5:Y:S02]  /*60e0*/  @P3 LDG.E R35, desc[UR46][R2.64] ;  /* 0x0000002e02233981 */ /* 0x020564000c1e1900 */
[----:B-12---:R-:W-:Y:S02]  /*60f0*/  @!P3 IMAD.U32 R35, RZ, RZ, UR4 ;  /* 0x00000004ff23be24 */ /* 0x006fe4000f8e00ff */
.L_x_109:
[----:B------:R-:W-:Y:S05]  /*6100*/  @!P4 BRA `(.L_x_110) ;  /* 0x000000000020c947 */ /* 0x000fea0003800000 */
[----:B------:R-:W-:Y:S04]  /*6110*/  ISETP.NE.U32.AND P3, PT, R52, RZ, PT ;  /* 0x000000ff3400720c */ /* 0x000fe80003f65070 */
[----:B------:R-:W-:Y:S11]  /*6120*/  ISETP.NE.AND.EX P3, PT, R53, RZ, PT, P3 ;  /* 0x000000ff3500720c */ /* 0x000ff60003f65330 */
[----:B------:R-:W-:Y:S02]  /*6130*/  @!UPT UIADD3 URZ, UPT, UPT, URZ, URZ, URZ ;  /* 0x000000fffffff290 */ /* 0x000fe4000fffe0ff */
[----:B------:R-:W1:Y:S01]  /*6140*/  @P3 LDC.64 R2, c[0x0][0x8a8] ;  /* 0x00022a00ff023b82 */ /* 0x000e620000000a00 */
[----:B------:R-:W-:Y:S04]  /*6150*/  @P3 IMAD R0, R54, UR36, RZ ;  /* 0x0000002436003c24 */ /* 0x000fe8000f8e02ff */
[----:B-1----:R-:W-:Y:S05]  /*6160*/  @P3 IMAD.WIDE R2, R0, 0x4, R2 ;  /* 0x0000000400023825 */ /* 0x002fea00078e0202 */
[----:B-----5:R1:W5:Y:S02]  /*6170*/  @P3 LDG.E R32, desc[UR46][R2.64] ;  /* 0x0000002e02203981 */ /* 0x020364000c1e1900 */
[----:B-1----:R-:W2:Y:S02]  /*6180*/  @!P3 LDC R32, c[0x0][0x8a0] ;  /* 0x00022800ff20bb82 */ /* 0x002ea40000000800 */
.L_x_110:
[----:B-----5:R-:W-:Y:S01]  /*6190*/  FSETP.NEU.AND P3, PT, R35, RZ, PT ;  /* 0x000000ff2300720b */ /* 0x020fe20003f6d000 */
[----:B------:R-:W-:Y:S01]  /*61a0*/  IMAD.SHL.U32 R77, R64, 0x2, RZ ;  /* 0x00000002404d7824 */ /* 0x000fe200078e00ff */
[----:B------:R-:W-:Y:S01]  /*61b0*/  SEL R5, RZ, 0xffffffff, P2 ;  /* 0xffffffffff057807 */ /* 0x000fe20001000000 */
[----:B------:R-:W-:Y:S01]  /*61c0*/  BSSY B1, `(.L_x_111) ;  /* 0x0000034000017945 */ /* 0x000fe20003800000 */
[----:B------:R-:W-:Y:S01]  /*61d0*/  @P1 LOP3.LUT P2, RZ, R59, 0xff, RZ, 0xc0, !PT ;  /* 0x000000ff3bff1812 */ /* 0x000fe2000784c0ff */
[----:B------:R-:W-:Y:S01]  /*61e0*/  IMAD.MOV.U32 R39, RZ, RZ, 0x1 ;  /* 0x00000001ff277424 */ /* 0x000fe200078e00ff */
[----:B------:R-:W-:Y:S01]  /*61f0*/  @P1 SEL R0, RZ, 0xffffffff, P3 ;  /* 0xffffffffff001807 */ /* 0x000fe20001800000 */
[C---:B------:R-:W-:Y:S01]  /*6200*/  IMAD R34, R30.reuse, 0x40, R33 ;  /* 0x000000401e227824 */ /* 0x040fe200078e0221 */
[----:B------:R-:W-:Y:S01]  /*6210*/  LOP3.LUT R71, R71, 0x1, RZ, 0x3c, !PT ;  /* 0x0000000147477812 */ /* 0x000fe200078e3cff */
[----:B------:R-:W-:Y:S01]  /*6220*/  IMAD.MOV.U32 R38, RZ, RZ, RZ ;  /* 0x000000ffff267224 */ /* 0x000fe200078e00ff */
[----:B------:R-:W-:Y:S02]  /*6230*/  @P0 SEL R0, R5, R0, !P2 ;  /* 0x0000000005000207 */ /* 0x000fe40005000000 */
[----:B------:R-:W-:Y:S02]  /*6240*/  CS2R R50, SRZ ;  /* 0x0000000000327805 */ /* 0x000fe4000001ff00 */
[----:B------:R-:W-:Y:S02]  /*6250*/  LEA R74, R30, UR48, 0x3 ;  /* 0x000000301e4a7c11 */ /* 0x000fe4000f8e18ff */
[----:B------:R-:W-:Y:S02]  /*6260*/  CS2R R48, SRZ ;  /* 0x0000000000307805 */ /* 0x000fe4000001ff00 */
[----:B------:R-:W-:Y:S02]  /*6270*/  @P1 LOP3.LUT R0, R0, 0x1, RZ, 0xc0, !PT ;  /* 0x0000000100001812 */ /* 0x000fe400078ec0ff */
[----:B------:R-:W-:Y:S02]  /*6280*/  CS2R R42, SRZ ;  /* 0x00000000002a7805 */ /* 0x000fe4000001ff00 */
[----:B------:R-:W-:Y:S02]  /*6290*/  SHF.L.U32 R3, R70, 0x1f, RZ ;  /* 0x0000001f46037819 */ /* 0x000fe400000006ff */
[----:B------:R-:W-:Y:S02]  /*62a0*/  CS2R R40, SRZ ;  /* 0x0000000000287805 */ /* 0x000fe4000001ff00 */
[----:B------:R-:W-:Y:S01]  /*62b0*/  ISETP.NE.U32.OR P5, PT, R0, 0x1, !P1 ;  /* 0x000000010000780c */ /* 0x000fe20004fa5470 */
[----:B------:R-:W-:Y:S01]  /*62c0*/  VIADD R82, R77, UR48 ;  /* 0x000000304d527c36 */ /* 0x000fe20008000000 */
[----:B------:R-:W-:Y:S02]  /*62d0*/  PLOP3.LUT P2, PT, PT, PT, UP1, 0x80, 0x8 ;  /* 0x000000000008781c */ /* 0x000fe40003f4f018 */
[----:B------:R-:W-:Y:S02]  /*62e0*/  SEL R0, RZ, 0xffffffff, P3 ;  /* 0xffffffffff007807 */ /* 0x000fe40001800000 */
[----:B------:R-:W-:Y:S02]  /*62f0*/  LOP3.LUT P3, R75, R59, 0xff, RZ, 0xc0, !PT ;  /* 0x000000ff3b4b7812 */ /* 0x000fe4000786c0ff */
[----:B------:R-:W-:Y:S05]  /*6300*/  P2R R78, PR, RZ, 0x20 ;  /* 0x00000020ff4e7803 */ /* 0x000fea0000000000 */
[----:B------:R-:W-:Y:S02]  /*6310*/  @P5 SHF.L.U32 R2, R71, 0x1f, RZ ;  /* 0x0000001f47025819 */ /* 0x000fe400000006ff */
[----:B------:R-:W-:Y:S02]  /*6320*/  @P2 SEL R0, R5, R0, !P3 ;  /* 0x0000000005002207 */ /* 0x000fe40005800000 */
[----:B------:R-:W1:Y:S02]  /*6330*/  @P5 SYNCS.PHASECHK.TRANS64.TRYWAIT P1, [UR48+0x70], R2 ;  /* 0x00007002ff0055a7 */ /* 0x000e640008021130 */
[----:B------:R-:W-:Y:S04]  /*6340*/  LOP3.LUT R0, R0, 0x1, RZ, 0xc0, !PT ;  /* 0x0000000100007812 */ /* 0x000fe800078ec0ff */
[----:B------:R-:W-:Y:S04]  /*6350*/  ISETP.NE.U32.AND P4, PT, R0, 0x1, PT ;  /* 0x000000010000780c */ /* 0x000fe80003f85070 */
[----:B------:R-:W-:Y:S01]  /*6360*/  P2R R80, PR, RZ, 0x10 ;  /* 0x00000010ff507803 */ /* 0x000fe20000000000 */
[----:B------:R3:W4:Y:S01]  /*6370*/  SYNCS.PHASECHK.TRANS64.TRYWAIT P0, [R74+URZ+0xe0], R3 ;  /* 0x0000e0034a0075a7 */ /* 0x00072200080011ff */
[----:B-1----:R-:W-:Y:S01]  /*6380*/  @P5 SEL R39, RZ, 0x1, !P1 ;  /* 0x00000001ff275807 */ /* 0x002fe20004800000 */
[----:B---3--:R-:W-:Y:S06]  /*6390*/  @!P5 BRA `(.L_x_112) ;  /* 0x000000000058d947 */ /* 0x008fec0003800000 */
[C---:B------:R-:W-:Y:S01]  /*63a0*/  VIADD R0, R82.reuse, 0x200 ;  /* 0x0000020052007836 */ /* 0x040fe20000000000 */
[----:B------:R-:W-:Y:S01]  /*63b0*/  LOP3.LUT P5, RZ, R65, 0x40, RZ, 0xc0, !PT ;  /* 0x0000004041ff7812 */ /* 0x000fe200078ac0ff */
[----:B------:R-:W-:Y:S01]  /*63c0*/  BSSY B0, `(.L_x_113) ;  /* 0x000000e000007945 */ /* 0x000fe20003800000 */
[----:B------:R-:W-:Y:S01]  /*63d0*/  ISETP.NE.AND P2, PT, R39, RZ, PT ;  /* 0x000000ff2700720c */ /* 0x000fe20003f45270 */
[----:B------:R-:W-:Y:S01]  /*63e0*/  @P4 VIADD R2, R82, 0x210 ;  /* 0x0000021052024836 */ /* 0x000fe20000000000 */
[----:B------:R-:W-:Y:S01]  /*63f0*/  PLOP3.LUT P1, PT, PT, PT, PT, 0x8, 0x80 ;  /* 0x000000000080781c */ /* 0x000fe20003f2e170 */
[----:B------:R-:W-:Y:S01]  /*6400*/  IMAD.MOV.U32 R51, RZ, RZ, RZ ;  /* 0x000000ffff337224 */ /* 0x000fe200078e00ff */
[----:B------:R-:W-:Y:S02]  /*6410*/  @P4 PLOP3.LUT P1, PT, P5, PT, PT, 0x80, 0x8 ;  /* 0x000000000008481c */ /* 0x000fe40002f2f070 */
[----:B------:R-:W-:Y:S02]  /*6420*/  CS2R R48, SRZ ;  /* 0x0000000000307805 */ /* 0x000fe4000001ff00 */
[----:B------:R-:W-:Y:S02]  /*6430*/  CS2R R42, SRZ ;  /* 0x00000000002a7805 */ /* 0x000fe4000001ff00 */
[----:B------:R-:W-:Y:S07]  /*6440*/  CS2R R40, SRZ ;  /* 0x0000000000287805 */ /* 0x000fee000001ff00 */
[----:B------:R-:W-:Y:S01]  /*6450*/  @P1 VIADD R2, R0, 0xfffffff0 ;  /* 0xfffffff000021836 */ /* 0x000fe20000000000 */
[----:B------:R-:W-:Y:S06]  /*6460*/  @P2 BRA `(.L_x_114) ;  /* 0x00000000000c2947 */ /* 0x000fec0003800000 */
[----:B------:R-:W-:Y:S04]  /*6470*/  SHF.L.U32 R5, R71, 0x1f, RZ ;  /* 0x0000001f47057819 */ /* 0x000fe800000006ff */
[----:B------:R-:W1:Y:S02]  /*6480*/  SYNCS.PHASECHK.TRANS64.TRYWAIT P1, [UR48+0x70], R5 ;  /* 0x00007005ff0075a7 */ /* 0x000e640008021130 */
[----:B-1----:R-:W-:Y:S05]  /*6490*/  @!P1 BRA `(.L_x_115) ;  /* 0x00000030007c9947 */ /* 0x002fea0003800000 */
.L_x_114:
[----:B------:R-:W-:Y:S05]  /*64a0*/  BSYNC B0 ;  /* 0x0000000000007941 */ /* 0x000fea0003800000 */
.L_x_113:
[----:B------:R-:W-:Y:S01]  /*64b0*/  ISETP.NE.AND P1, PT, R80, RZ, PT ;  /* 0x000000ff5000720c */ /* 0x000fe20003f25270 */
[----:B------:R-:W-:Y:S11]  /*64c0*/  HFMA2 R38, -RZ, RZ, 0, 5.9604644775390625e-08 ;  /* 0x00000001ff267431 */ /* 0x000ff600000001ff */
[----:B------:R-:W-:Y:S01]  /*64d0*/  @!UPT UIADD3 URZ, UPT, UPT, URZ, URZ, URZ ;  /* 0x000000fffffff290 */ /* 0x000fe2000fffe0ff */
[----:B------:R3:W1:Y:S04]  /*64e0*/  @P1 LDS.128 R48, [R2] ;  /* 0x0000000002301984 */ /* 0x0006680000000c00 */
[----:B------:R3:W1:Y:S02]  /*64f0*/  @P1 LDS.128 R40, [R77+UR48+0x200] ;  /* 0x000200304d281984 */ /* 0x0006640008000c00 */
.L_x_112:
[----:B------:R-:W-:Y:S05]  /*6500*/  BSYNC B1 ;  /* 0x0000000000017941 */ /* 0x000fea0003800000 */
.L_x_111:
[----:B-1----:R-:W-:Y:S04]  /*6510*/  SHF.R.U32.HI R5, RZ, 0x15, R34 ;  /* 0x00000015ff057819 */ /* 0x002fe80000011622 */
[----:B------:R-:W-:Y:S01]  /*6520*/  LOP3.LUT P1, RZ, R5, 0x3, R66, 0x48, !PT ;  /* 0x0000000305ff7812 */ /* 0x000fe20007824842 */
[----:B------:R-:W-:Y:S01]  /*6530*/  @!UPT UIADD3 URZ, UPT, UPT, URZ, URZ, URZ ;  /* 0x000000fffffff290 */ /* 0x000fe2000fffe0ff */
[----:B----4-:R-:W-:Y:S11]  /*6540*/  @P0 BRA `(.L_x_116) ;  /* 0x0000000000080947 */ /* 0x010ff60003800000 */
[----:B------:R-:W1:Y:S02]  /*6550*/  SYNCS.PHASECHK.TRANS64.TRYWAIT P0, [R74+URZ+0xe0], R3 ;  /* 0x0000e0034a0075a7 */ /* 0x000e6400080011ff */
[----:B-1----:R-:W-:Y:S05]  /*6560*/  @!P0 BRA `(.L_x_117) ;  /* 0x0000003000608947 */ /* 0x002fea0003800000 */
.L_x_116:
[----:B------:R-:W-:Y:S05]  /*6570*/  @!P1 BRA `(.L_x_118) ;  /* 0x0000000000409947 */ /* 0x000fea0003800000 */
[----:B------:R-:W4:Y:S01]  /*6580*/  LDCU.64 UR8, c[0x4][0x70] ;  /* 0x01000e00ff0877ac */ /* 0x000f220008000a00 */
[----:B-1----:R-:W-:Y:S01]  /*6590*/  MOV R3, 0x0 ;  /* 0x0000000000037802 */ /* 0x002fe20000000f00 */
[----:B------:R-:W-:Y:S02]  /*65a0*/  HFMA2 R12, -RZ, RZ, 0, 5.9604644775390625e-08 ;  /* 0x00000001ff0c7431 */ /* 0x000fe400000001ff */
[----:B------:R-:W-:Y:S02]  /*65b0*/  IMAD.MOV.U32 R8, RZ, RZ, 0x192 ;  /* 0x00000192ff087424 */ /* 0x000fe400078e00ff */
[----:B------:R-:W-:Y:S01]  /*65c0*/  IMAD.MOV.U32 R13, RZ, RZ, RZ ;  /* 0x000000ffff0d7224 */ /* 0x000fe200078e00ff */
[----:B------:R-:W1:Y:S01]  /*65d0*/  LDCU.64 UR6, c[0x4][0x78] ;  /* 0x01000f00ff0677ac */ /* 0x000e620008000a00 */
[----:B---3--:R-:W3:Y:S01]  /*65e0*/  LDC.64 R2, c[0x4][R3] ;  /* 0x0100000003027b82 */ /* 0x008ee20000000a00 */
[----:B------:R-:W5:Y:S01]  /*65f0*/  LDCU.64 UR4, c[0x4][0x10] ;  /* 0x01000200ff0477ac */ /* 0x000f620008000a00 */
[----:B----4-:R-:W-:Y:S01]  /*6600*/  MOV R5, UR9 ;  /* 0x0000000900057c02 */ /* 0x010fe20008000f00 */
[----:B------:R-:W-:Y:S01]  /*6610*/  IMAD.U32 R4, RZ, RZ, UR8 ;  /* 0x00000008ff047e24 */ /* 0x000fe2000f8e00ff */
[----:B-1----:R-:W-:Y:S01]  /*6620*/  MOV R7, UR7 ;  /* 0x0000000700077c02 */ /* 0x002fe20008000f00 */
[----:B------:R-:W-:Y:S01]  /*6630*/  IMAD.U32 R6, RZ, RZ, UR6 ;  /* 0x00000006ff067e24 */ /* 0x000fe2000f8e00ff */
[----:B-----5:R-:W-:Y:S01]  /*6640*/  MOV R11, UR5 ;  /* 0x00000005000b7c02 */ /* 0x020fe20008000f00 */
[----:B------:R-:W-:Y:S02]  /*6650*/  IMAD.U32 R10, RZ, RZ, UR4 ;  /* 0x00000004ff0a7e24 */ /* 0x000fe4000f8e00ff */
[----:B------:R-:W-:Y:S07]  /*6660*/  LEPC R20, `(.L_x_118) ;  /* 0x000000001014794e */ /* 0x000fee0000000000 */
[----:B--23--:R-:W-:Y:S05]  /*6670*/  CALL.ABS.NOINC R2 ;  /* 0x0000000002007343 */ /* 0x00cfea0003c00000 */
.L_x_118:
[----:B------:R-:W-:Y:S05]  /*6680*/  WARPSYNC.ALL ;  /* 0x0000000000007948 */ /* 0x000fea0003800000 */
[----:B------:R-:W-:Y:S01]  /*6690*/  R2UR UR4, R34 ;  /* 0x00000000220472ca */ /* 0x000fe200000e0000 */
[--C-:B------:R-:W-:Y:S01]  /*66a0*/  HADD2.F32 R20, -RZ, R40.reuse.H0_H0 ;  /* 0x20000028ff147230 */ /* 0x100fe20000004100 */
[----:B------:R-:W-:Y:S01]  /*66b0*/  MOV R81, 0x10 ;  /* 0x0000001000517802 */ /* 0x000fe20000000f00 */
[----:B------:R-:W-:Y:S01]  /*66c0*/  HADD2.F32 R21, -RZ, R40.H1_H1 ;  /* 0x30000028ff157230 */ /* 0x000fe20000004100 */
[----:B------:R-:W-:Y:S01]  /*66d0*/  LOP3.LUT P6, RZ, R65, 0x40, RZ, 0xc0, !PT ;  /* 0x0000004041ff7812 */ /* 0x000fe200078cc0ff */
[----:B------:R-:W-:Y:S01]  /*66e0*/  HADD2.F32 R36, -RZ, R41.H1_H1 ;  /* 0x30000029ff247230 */ /* 0x000fe20000004100 */
[----:B------:R-:W-:Y:S01]  /*66f0*/  ISETP.NE.AND P0, PT, R72, RZ, PT ;  /* 0x000000ff4800720c */ /* 0x000fe20003f05270 */
[----:B------:R-:W-:Y:S01]  /*6700*/  HADD2.F32 R37, -RZ, R43.H0_H0 ;  /* 0x2000002bff257230 */ /* 0x000fe20000004100 */
[----:B------:R-:W-:Y:S01]  /*6710*/  SEL R81, R81, 0xfffffff0, !P6 ;  /* 0xfffffff051517807 */ /* 0x000fe20007000000 */
[----:B------:R-:W-:Y:S03]  /*6720*/  BSSY.RECONVERGENT B0, `(.L_x_119) ;  /* 0x000004f000007945 */ /* 0x000fe60003800200 */
[----:B------:R-:W-:Y:S01]  /*6730*/  IADD3 R79, PT, PT, R82, R81, RZ ;  /* 0x00000051524f7210 */ /* 0x000fe20007ffe0ff */
[----:B------:R-:W2:Y:S02]  /*6740*/  LDTM.x16 R4, tmem[UR4] ;  /* 0x00000004000479ee */ /* 0x000ea40008240000 */
[C---:B--2---:R-:W-:Y:S01]  /*6750*/  FMUL R0, R32.reuse, R4 ;  /* 0x0000000420007220 */ /* 0x044fe20000400000 */
[C---:B---3--:R-:W-:Y:S01]  /*6760*/  FMUL R2, R32.reuse, R5 ;  /* 0x0000000520027220 */ /* 0x048fe20000400000 */
[C---:B-1----:R-:W-:Y:S01]  /*6770*/  FMUL R3, R32.reuse, R6 ;  /* 0x0000000620037220 */ /* 0x042fe20000400000 */
[C---:B------:R-:W-:Y:S01]  /*6780*/  FMUL R7, R32.reuse, R7 ;  /* 0x0000000720077220 */ /* 0x040fe20000400000 */
[C---:B------:R-:W-:Y:S01]  /*6790*/  FFMA R0, R35.reuse, R20, R0 ;  /* 0x0000001423007223 */ /* 0x040fe20000000000 */
[----:B------:R-:W-:Y:S02]  /*67a0*/  HADD2.F32 R20, -RZ, R41.H0_H0 ;  /* 0x20000029ff147230 */ /* 0x000fe40000004100 */
[C---:B------:R-:W-:Y:S01]  /*67b0*/  FFMA R2, R35.reuse, R21, R2 ;  /* 0x0000001523027223 */ /* 0x040fe20000000002 */
[--C-:B------:R-:W-:Y:S02]  /*67c0*/  HADD2.F32 R21, -RZ, R42.reuse.H0_H0 ;  /* 0x2000002aff157230 */ /* 0x100fe40000004100 */
[C---:B------:R-:W-:Y:S01]  /*67d0*/  FMUL R4, R32.reuse, R8 ;  /* 0x0000000820047220 */ /* 0x040fe20000400000 */
[C---:B------:R-:W-:Y:S01]  /*67e0*/  FMUL R5, R32.reuse, R9 ;  /* 0x0000000920057220 */ /* 0x040fe20000400000 */
[C---:B------:R-:W-:Y:S01]  /*67f0*/  FFMA R3, R35.reuse, R20, R3 ;  /* 0x0000001423037223 */ /* 0x040fe20000000003 */
[----:B------:R-:W-:Y:S02]  /*6800*/  HADD2.F32 R20, -RZ, R42.H1_H1 ;  /* 0x3000002aff147230 */ /* 0x000fe40000004100 */
[C---:B------:R-:W-:Y:S01]  /*6810*/  FFMA R7, R35.reuse, R36, R7 ;  /* 0x0000002423077223 */ /* 0x040fe20000000007 */
[C---:B------:R-:W-:Y:S01]  /*6820*/  FMUL R6, R32.reuse, R10 ;  /* 0x0000000a20067220 */ /* 0x040fe20000400000 */
[----:B------:R-:W-:Y:S02]  /*6830*/  HADD2.F32 R36, -RZ, R43.H1_H1 ;  /* 0x3000002bff247230 */ /* 0x000fe40000004100 */
[C---:B------:R-:W-:Y:S01]  /*6840*/  FMUL R11, R32.reuse, R11 ;  /* 0x0000000b200b7220 */ /* 0x040fe20000400000 */
[C---:B------:R-:W-:Y:S01]  /*6850*/  FFMA R4, R35.reuse, R21, R4 ;  /* 0x0000001523047223 */ /* 0x040fe20000000004 */
[C---:B------:R-:W-:Y:S01]  /*6860*/  FFMA R5, R35.reuse, R20, R5 ;  /* 0x0000001423057223 */ /* 0x040fe20000000005 */
[C---:B------:R-:W-:Y:S01]  /*6870*/  FFMA R6, R35.reuse, R37, R6 ;  /* 0x0000002523067223 */ /* 0x040fe20000000006 */
[--C-:B------:R-:W-:Y:S02]  /*6880*/  HADD2.F32 R20, -RZ, R48.reuse.H0_H0 ;  /* 0x20000030ff147230 */ /* 0x100fe40000004100 */
[C---:B------:R-:W-:Y:S01]  /*6890*/  FFMA R11, R35.reuse, R36, R11 ;  /* 0x00000024230b7223 */ /* 0x040fe2000000000b */
[C---:B------:R-:W-:Y:S01]  /*68a0*/  FMUL R8, R32.reuse, R12 ;  /* 0x0000000c20087220 */ /* 0x040fe20000400000 */
[----:B------:R-:W-:Y:S02]  /*68b0*/  HADD2.F32 R36, -RZ, R48.H1_H1 ;  /* 0x30000030ff247230 */ /* 0x000fe40000004100 */
[C---:B------:R-:W-:Y:S01]  /*68c0*/  FMUL R9, R32.reuse, R13 ;  /* 0x0000000d20097220 */ /* 0x040fe20000400000 */
[--C-:B------:R-:W-:Y:S02]  /*68d0*/  HADD2.F32 R21, -RZ, R49.reuse.H0_H0 ;  /* 0x20000031ff157230 */ /* 0x100fe40000004100 */
[C---:B------:R-:W-:Y:S01]  /*68e0*/  FMUL R10, R32.reuse, R14 ;  /* 0x0000000e200a7220 */ /* 0x040fe20000400000 */
[C---:B------:R-:W-:Y:S01]  /*68f0*/  FFMA R8, R35.reuse, R20, R8 ;  /* 0x0000001423087223 */ /* 0x040fe20000000008 */
[----:B------:R-:W-:Y:S02]  /*6900*/  HADD2.F32 R20, -RZ, R49.H1_H1 ;  /* 0x30000031ff147230 */ /* 0x000fe40000004100 */
[C---:B------:R-:W-:Y:S01]  /*6910*/  FFMA R9, R35.reuse, R36, R9 ;  /* 0x0000002423097223 */ /* 0x040fe20000000009 */
[C---:B------:R-:W-:Y:S01]  /*6920*/  FMUL R15, R32.reuse, R15 ;  /* 0x0000000f200f7220 */ /* 0x040fe20000400000 */
[C---:B------:R-:W-:Y:S01]  /*6930*/  FFMA R10, R35.reuse, R21, R10 ;  /* 0x00000015230a7223 */ /* 0x040fe2000000000a */
[--C-:B------:R-:W-:Y:S02]  /*6940*/  HADD2.F32 R21, -RZ, R50.reuse.H0_H0 ;  /* 0x20000032ff157230 */ /* 0x100fe40000004100 */
[C---:B------:R-:W-:Y:S01]  /*6950*/  FMUL R12, R32.reuse, R16 ;  /* 0x00000010200c7220 */ /* 0x040fe20000400000 */
[----:B------:R-:W-:Y:S02]  /*6960*/  HADD2.F32 R36, -RZ, R50.H1_H1 ;  /* 0x30000032ff247230 */ /* 0x000fe40000004100 */
[C---:B------:R-:W-:Y:S01]  /*6970*/  FFMA R15, R35.reuse, R20, R15 ;  /* 0x00000014230f7223 */ /* 0x040fe2000000000f */
[C---:B------:R-:W-:Y:S01]  /*6980*/  FMUL R13, R32.reuse, R17 ;  /* 0x00000011200d7220 */ /* 0x040fe20000400000 */
[--C-:B------:R-:W-:Y:S02]  /*6990*/  HADD2.F32 R37, -RZ, R51.reuse.H0_H0 ;  /* 0x20000033ff257230 */ /* 0x100fe40000004100 */
[C---:B------:R-:W-:Y:S01]  /*69a0*/  FMUL R14, R32.reuse, R18 ;  /* 0x00000012200e7220 */ /* 0x040fe20000400000 */
[----:B------:R-:W-:Y:S02]  /*69b0*/  HADD2.F32 R20, -RZ, R51.H1_H1 ;  /* 0x30000033ff147230 */ /* 0x000fe40000004100 */
[----:B------:R-:W-:Y:S01]  /*69c0*/  FMUL R19, R32, R19 ;  /* 0x0000001320137220 */ /* 0x000fe20000400000 */
[----:B------:R-:W-:Y:S01]  /*69d0*/  F2FP.F16.F32.PACK_AB R44, R2, R0 ;  /* 0x00000000022c723e */ /* 0x000fe200000000ff */
[----:B------:R-:W-:Y:S01]  /*69e0*/  FFMA R12, R35, R21, R12 ;  /* 0x00000015230c7223 */ /* 0x000fe2000000000c */
[----:B------:R-:W-:Y:S01]  /*69f0*/  F2FP.F16.F32.PACK_AB R45, R7, R3 ;  /* 0x00000003072d723e */ /* 0x000fe200000000ff */
[----:B------:R-:W-:Y:S01]  /*6a00*/  FFMA R13, R35, R36, R13 ;  /* 0x00000024230d7223 */ /* 0x000fe2000000000d */
[----:B------:R-:W-:Y:S01]  /*6a10*/  F2FP.F16.F32.PACK_AB R46, R5, R4 ;  /* 0x00000004052e723e */ /* 0x000fe200000000ff */
[----:B------:R-:W-:Y:S01]  /*6a20*/  FFMA R14, R35, R37, R14 ;  /* 0x00000025230e7223 */ /* 0x000fe2000000000e */
[----:B------:R-:W-:Y:S01]  /*6a30*/  F2FP.F16.F32.PACK_AB R47, R11, R6 ;  /* 0x000000060b2f723e */ /* 0x000fe200000000ff */
[----:B------:R-:W-:Y:S01]  /*6a40*/  FFMA R19, R35, R20, R19 ;  /* 0x0000001423137223 */ /* 0x000fe20000000013 */
[----:B------:R-:W-:Y:S02]  /*6a50*/  F2FP.F16.F32.PACK_AB R84, R9, R8 ;  /* 0x000000080954723e */ /* 0x000fe400000000ff */
[----:B------:R-:W-:Y:S01]  /*6a60*/  F2FP.F16.F32.PACK_AB R85, R15, R10 ;  /* 0x0000000a0f55723e */ /* 0x000fe200000000ff */
[----:B------:R1:W-:Y:S01]  /*6a70*/  STS.128 [R77+UR48+0x200], R44 ;  /* 0x0002002c4d007988 */ /* 0x0003e20008000c30 */
[----:B------:R-:W-:Y:S02]  /*6a80*/  F2FP.F16.F32.PACK_AB R86, R13, R12 ;  /* 0x0000000c0d56723e */ /* 0x000fe400000000ff */
[----:B------:R-:W-:Y:S05]  /*6a90*/  F2FP.F16.F32.PACK_AB R87, R19, R14 ;  /* 0x0000000e1357723e */ /* 0x000fea00000000ff */
[----:B------:R1:W-:Y:S01]  /*6aa0*/  STS.128 [R79+0x200], R84 ;  /* 0x000200544f007388 */ /* 0x0003e20000000c00 */
[----:B------:R-:W-:Y:S01]  /*6ab0*/  @!PT LDS RZ, [RZ] ;  /* 0x00000000fffff984 */ /* 0x000fe20000000800 */
[----:B------:R-:W-:Y:S01]  /*6ac0*/  @!PT LDS RZ, [RZ] ;  /* 0x00000000fffff984 */ /* 0x000fe20000000800 */
[----:B------:R-:W-:Y:S01]  /*6ad0*/  @!PT LDS RZ, [RZ] ;  /* 0x00000000fffff984 */ /* 0x000fe20000000800 */
[----:B------:R-:W-:Y:S01]  /*6ae0*/  @!PT LDS RZ, [RZ] ;  /* 0x00000000fffff984 */ /* 0x000fe20000000800 */
[----:B------:R2:W-:Y:S07]  /*6af0*/  MEMBAR.ALL.CTA ;  /* 0x0000000000007992 */ /* 0x0005ee0000008000 */
[----:B--2---:R-:W2:Y:S02]  /*6b00*/  FENCE.VIEW.ASYNC.S ;  /* 0x00000000000073c6 */ /* 0x004ea40000000000 */
[----:B--2---:R-:W-:Y:S06]  /*6b10*/  BAR.SYNC.DEFER_BLOCKING 0x1, 0x80 ;  /* 0x0042000000007b1d */ /* 0x004fec0000010000 */
[----:B------:R-:W-:Y:S05]  /*6b20*/  @P0 BRA `(.L_x_120) ;  /* 0x0000000000380947 */ /* 0x000fea0003800000 */
[----:B------:R-:W-:Y:S02]  /*6b30*/  UIADD3 UR4, UPT, UPT, UR48, 0x200, URZ ;  /* 0x0000020030047890 */ /* 0x000fe4000fffe0ff */
[----:B------:R-:W-:Y:S01]  /*6b40*/  UIADD3 UR8, UP0, UPT, UR52, 0x680, URZ ;  /* 0x0000068034087890 */ /* 0x000fe2000ff1e0ff */
[----:B------:R-:W-:Y:S01]  /*6b50*/  UMOV UR43, UR36 ;  /* 0x00000024002b7c82 */ /* 0x000fe20008000000 */
[----:B------:R-:W-:Y:S02]  /*6b60*/  UIADD3 UR5, UPT, UPT, UR41, 0x40, URZ ;  /* 0x0000004029057890 */ /* 0x000fe4000fffe0ff */
[----:B------:R-:W-:Y:S01]  /*6b70*/  MOV R67, UR4 ;  /* 0x0000000400437c02 */ /* 0x000fe20008000f00 */
[----:B------:R-:W-:Y:S02]  /*6b80*/  UIADD3.X UR9, UPT, UPT, URZ, UR53, URZ, UP0, !UPT ;  /* 0x00000035ff097290 */ /* 0x000fe400087fe4ff */
[----:B------:R-:W-:Y:S01]  /*6b90*/  UIADD3 UR4, UPT, UPT, UR48, 0xa00, URZ ;  /* 0x00000a0030047890 */ /* 0x000fe2000fffe0ff */
[----:B------:R-:W-:Y:S01]  /*6ba0*/  R2UR UR40, R67 ;  /* 0x00000000432872ca */ /* 0x000fe200000e0000 */
[----:B------:R-:W-:Y:S01]  /*6bb0*/  UMOV UR6, UR42 ;  /* 0x0000002a00067c82 */ /* 0x000fe20008000000 */
[----:B------:R-:W-:Y:S11]  /*6bc0*/  UMOV UR7, UR36 ;  /* 0x0000002400077c82 */ /* 0x000ff60008000000 */
[----:B------:R2:W-:Y:S01]  /*6bd0*/  UTMASTG.3D [UR40], [UR8] ;  /* 0x00000028080073b5 */ /* 0x0005e20008010000 */
[----:B------:R2:W-:Y:S01]  /*6be0*/  UTMASTG.3D [UR4], [UR8] ;  /* 0x00000004080073b5 */ /* 0x0005e20008010000 */
[----:B------:R0:W-:Y:S01]  /*6bf0*/  UTMACMDFLUSH ;  /* 0x00000000000079b7 */ /* 0x0001e20000000000 */
[----:B--2---:R-:W-:Y:S04]  /*6c00*/  DEPBAR.LE SB0, 0x1 ;  /* 0x000080400000791a */ /* 0x004fe80000000000 */
.L_x_120:
[----:B------:R-:W-:Y:S05]  /*6c10*/  BSYNC.RECONVERGENT B0 ;  /* 0x0000000000007941 */ /* 0x000fea0003800200 */
.L_x_119:
[----:B------:R-:W-:Y:S01]  /*6c20*/  BAR.SYNC.DEFER_BLOCKING 0x1, 0x80 ;  /* 0x0042000000007b1d */ /* 0x000fe20000010000 */
[----:B------:R-:W-:Y:S01]  /*6c30*/  ISETP.NE.AND P1, PT, R78, RZ, PT ;  /* 0x000000ff4e00720c */ /* 0x000fe20003f25270 */
[----:B------:R-:W-:Y:S01]  /*6c40*/  UISETP.NE.AND UP0, UPT, UR49, URZ, UPT ;  /* 0x000000ff3100728c */ /* 0x000fe2000bf05270 */
[----:B------:R-:W-:Y:S11]  /*6c50*/  LEA R3, R38, UR48, 0x3 ;  /* 0x0000003026037c11 */ /* 0x000ff6000f8e18ff */
[----:B------:R-:W-:Y:S01]  /*6c60*/  @P1 SHF.L.U32 R2, R71, 0x1f, RZ ;  /* 0x0000001f47021819 */ /* 0x000fe200000006ff */
[----:B------:R-:W-:Y:S06]  /*6c70*/  BRA.U !UP0, `(.L_x_121) ;  /* 0x0000000108247547 */ /* 0x000fec000b800000 */
[----:B------:R-:W-:Y:S01]  /*6c80*/  IMAD.U32 R5, RZ, RZ, UR51 ;  /* 0x00000033ff057e24 */ /* 0x000fe2000f8e00ff */
[----:B------:R-:W-:Y:S01]  /*6c90*/  MOV R0, UR37 ;  /* 0x0000002500007c02 */ /* 0x000fe20008000f00 */
[----:B------:R-:W-:Y:S03]  /*6ca0*/  UIADD3 UR51, UPT, UPT, UR51, 0x1, URZ ;  /* 0x0000000133337890 */ /* 0x000fe6000fffe0ff */
[----:B------:R-:W-:Y:S01]  /*6cb0*/  @P1 LEA R5, R5, UR48, 0x3 ;  /* 0x0000003005051c11 */ /* 0x000fe2000f8e18ff */
[----:B------:R-:W-:Y:S04]  /*6cc0*/  UISETP.NE.AND UP0, UPT, UR51, 0x4, UPT ;  /* 0x000000043300788c */ /* 0x000fe8000bf05270 */
[----:B------:R-:W-:Y:S01]  /*6cd0*/  @P1 VIADD R5, R5, 0x90 ;  /* 0x0000009005051836 */ /* 0x000fe20000000000 */
[----:B------:R-:W-:Y:S04]  /*6ce0*/  USEL UR51, UR51, URZ, UP0 ;  /* 0x000000ff33337287 */ /* 0x000fe80008000000 */
[----:B------:R-:W-:Y:S04]  /*6cf0*/  @P1 PRMT R0, R0, 0x654, R5 ;  /* 0x0000065400001816 */ /* 0x000fe80000000005 */
[----:B------:R2:W-:Y:S04]  /*6d00*/  @P1 SYNCS.ARRIVE.TRANS64.RED.A1T0 RZ, [R0+URZ], RZ ;  /* 0x000000ff00ff19a7 */ /* 0x0005e800081004ff */
.L_x_121:
[----:B------:R-:W3:Y:S01]  /*6d10*/  @P1 SYNCS.PHASECHK.TRANS64.TRYWAIT P0, [R3+URZ+0x70], R2 ;  /* 0x00007002030015a7 */ /* 0x000ee200080011ff */
[----:B------:R-:W-:Y:S01]  /*6d20*/  BSSY B1, `(.L_x_122) ;  /* 0x0000012000017945 */ /* 0x000fe20003800000 */
[----:B---3--:R-:W-:Y:S03]  /*6d30*/  @P1 SEL R39, RZ, 0x1, !P0 ;  /* 0x00000001ff271807 */ /* 0x008fe60004000000 */
[----:B------:R-:W-:Y:S05]  /*6d40*/  @!P1 BRA `(.L_x_123) ;  /* 0x00000000003c9947 */ /* 0x000fea0003800000 */
[----:B------:R-:W-:Y:S01]  /*6d50*/  ISETP.NE.AND P1, PT, R80, RZ, PT ;  /* 0x000000ff5000720c */ /* 0x000fe20003f25270 */
[----:B------:R-:W-:Y:S01]  /*6d60*/  BSSY B0, `(.L_x_124) ;  /* 0x0000009000007945 */ /* 0x000fe20003800000 */
[----:B------:R-:W-:Y:S11]  /*6d70*/  ISETP.NE.AND P0, PT, R39, RZ, PT ;  /* 0x000000ff2700720c */ /* 0x000ff60003f05270 */
[----:B------:R-:W-:Y:S05]  /*6d80*/  @P1 IMAD R4, R38, 0x1000, R77 ;  /* 0x0000100026041824 */ /* 0x000fea00078e024d */
[----:B------:R-:W-:Y:S05]  /*6d90*/  @P1 IADD3 R2, PT, PT, R4, UR48, RZ ;  /* 0x0000003004021c10 */ /* 0x000fea000fffe0ff */
[----:B------:R-:W-:Y:S01]  /*6da0*/  @P1 IMAD.IADD R2, R81, 0x1, R2 ;  /* 0x0000000151021824 */ /* 0x000fe200078e0202 */
[----:B------:R-:W-:Y:S06]  /*6db0*/  @P0 BRA `(.L_x_125) ;  /* 0x00000000000c0947 */ /* 0x000fec0003800000 */
[----:B--2---:R-:W-:Y:S04]  /*6dc0*/  SHF.L.U32 R0, R71, 0x1f, RZ ;  /* 0x0000001f47007819 */ /* 0x004fe800000006ff */
[----:B------:R-:W2:Y:S02]  /*6dd0*/  SYNCS.PHASECHK.TRANS64.TRYWAIT P0, [R3+URZ+0x70], R0 ;  /* 0x00007000030075a7 */ /* 0x000ea400080011ff */
[----:B--2---:R-:W-:Y:S05]  /*6de0*/  @!P0 BRA `(.L_x_126) ;  /* 0x0000002800548947 */ /* 0x004fea0003800000 */
.L_x_125:
[----:B------:R-:W-:Y:S05]  /*6df0*/  BSYNC B0 ;  /* 0x0000000000007941 */ /* 0x000fea0003800000 */
.L_x_124:
[----:B------:R-:W-:Y:S02]  /*6e00*/  ISETP.NE.AND P0, PT, R80, RZ, PT ;  /* 0x000000ff5000720c */ /* 0x000fe40003f05270 */
[----:B------:R-:W-:Y:S11]  /*6e10*/  IADD3 R38, PT, PT, R38, 0x1, RZ ;  /* 0x0000000126267810 */ /* 0x000ff60007ffe0ff */
[----:B------:R3:W4:Y:S04]  /*6e20*/  @P0 LDS.128 R40, [R4+UR48+0x200] ;  /* 0x0002003004280984 */ /* 0x0007280008000c00 */
[----:B------:R3:W1:Y:S02]  /*6e30*/  @P0 LDS.128 R48, [R2+0x200] ;  /* 0x0002000002300984 */ /* 0x0006640000000c00 */
.L_x_123:
[----:B------:R-:W-:Y:S05]  /*6e40*/  BSYNC B1 ;  /* 0x0000000000017941 */ /* 0x000fea0003800000 */
.L_x_122:
[----:B--2---:R-:W-:Y:S05]  /*6e50*/  VIADD R3, R34, 0x10 ;  /* 0x0000001022037836 */ /* 0x004fea0000000000 */
[----:B------:R-:W-:Y:S04]  /*6e60*/  SHF.R.U32.HI R3, RZ, 0x15, R3 ;  /* 0x00000015ff037819 */ /* 0x000fe80000011603 */
[----:B------:R-:W-:Y:S11]  /*6e70*/  LOP3.LUT P0, RZ, R3, 0x3, R66, 0x48, !PT ;  /* 0x0000000303ff7812 */ /* 0x000ff60007804842 */
[----:B------:R-:W-:Y:S02]  /*6e80*/  @!UPT UIADD3 URZ, UPT, UPT, URZ, URZ, URZ ;  /* 0x000000fffffff290 */ /* 0x000fe4000fffe0ff */
[----:B------:R-:W-:Y:S05]  /*6e90*/  @!P0 BRA `(.L_x_127) ;  /* 0x0000000000408947 */ /* 0x000fea0003800000 */
[----:B------:R-:W2:Y:S01]  /*6ea0*/  LDCU.64 UR8, c[0x4][0x70] ;  /* 0x01000e00ff0877ac */ /* 0x000ea20008000a00 */
[----:B------:R-:W-:Y:S01]  /*6eb0*/  MOV R3, 0x0 ;  /* 0x0000000000037802 */ /* 0x000fe20000000f00 */
[----:B------:R-:W-:Y:S02]  /*6ec0*/  HFMA2 R12, -RZ, RZ, 0, 5.9604644775390625e-08 ;  /* 0x00000001ff0c7431 */ /* 0x000fe400000001ff */
[----:B------:R-:W-:Y:S02]  /*6ed0*/  IMAD.MOV.U32 R8, RZ, RZ, 0x192 ;  /* 0x00000192ff087424 */ /* 0x000fe400078e00ff */
[----:B------:R-:W-:Y:S01]  /*6ee0*/  IMAD.MOV.U32 R13, RZ, RZ, RZ ;  /* 0x000000ffff0d7224 */ /* 0x000fe200078e00ff */
[----:B------:R-:W5:Y:S01]  /*6ef0*/  LDCU.64 UR6, c[0x4][0x78] ;  /* 0x01000f00ff0677ac */ /* 0x000f620008000a00 */
[----:B---3--:R-:W3:Y:S01]  /*6f00*/  LDC.64 R2, c[0x4][R3] ;  /* 0x0100000003027b82 */ /* 0x008ee20000000a00 */
[----:B------:R-:W4:Y:S01]  /*6f10*/  LDCU.64 UR4, c[0x4][0x10] ;  /* 0x01000200ff0477ac */ /* 0x000f220008000a00 */
[----:B--2---:R-:W-:Y:S01]  /*6f20*/  MOV R5, UR9 ;  /* 0x0000000900057c02 */ /* 0x004fe20008000f00 */
[----:B------:R-:W-:Y:S01]  /*6f30*/  IMAD.U32 R4, RZ, RZ, UR8 ;  /* 0x00000008ff047e24 */ /* 0x000fe2000f8e00ff */
[----:B-----5:R-:W-:Y:S01]  /*6f40*/  MOV R7, UR7 ;  /* 0x0000000700077c02 */ /* 0x020fe20008000f00 */
[----:B------:R-:W-:Y:S01]  /*6f50*/  IMAD.U32 R6, RZ, RZ, UR6 ;  /* 0x00000006ff067e24 */ /* 0x000fe2000f8e00ff */
[----:B----4-:R-:W-:Y:S01]  /*6f60*/  MOV R11, UR5 ;  /* 0x00000005000b7c02 */ /* 0x010fe20008000f00 */
[----:B------:R-:W-:Y:S02]  /*6f70*/  IMAD.U32 R10, RZ, RZ, UR4 ;  /* 0x00000004ff0a7e24 */ /* 0x000fe4000f8e00ff */
[----:B------:R-:W-:Y:S07]  /*6f80*/  LEPC R20, `(.L_x_127) ;  /* 0x000000001014794e */ /* 0x000fee0000000000 */
[----:B-1-3--:R-:W-:Y:S05]  /*6f90*/  CALL.ABS.NOINC R2 ;  /* 0x0000000002007343 */ /* 0x00afea0003c00000 */
.L_x_127:
[----:B------:R-:W-:Y:S01]  /*6fa0*/  ISETP.NE.AND P6, PT, R78, RZ, PT ;  /* 0x000000ff4e00720c */ /* 0x000fe20003fc5270 */
[----:B------:R-:W-:Y:S05]  /*6fb0*/  WARPSYNC.ALL ;  /* 0x0000000000007948 */ /* 0x000fea0003800000 */
[----:B------:R-:W-:Y:S01]  /*6fc0*/  R2UR UR4, R34 ;  /* 0x00000000220472ca */ /* 0x000fe200000e0000 */
[--C-:B----4-:R-:W-:Y:S01]  /*6fd0*/  HADD2.F32 R20, -RZ, R40.reuse.H0_H0 ;  /* 0x20000028ff147230 */ /* 0x110fe20000004100 */
[----:B------:R-:W-:Y:S01]  /*6fe0*/  ISETP.NE.AND P0, PT, R72, RZ, PT ;  /* 0x000000ff4800720c */ /* 0x000fe20003f05270 */
[----:B------:R-:W-:Y:S01]  /*6ff0*/  HADD2.F32 R21, -RZ, R40.H1_H1 ;  /* 0x30000028ff157230 */ /* 0x000fe20000004100 */
[----:B------:R-:W-:Y:S01]  /*7000*/  MOV R82, UR51 ;  /* 0x0000003300527c02 */ /* 0x000fe20008000f00 */
[--C-:B------:R-:W-:Y:S01]  /*7010*/  HADD2.F32 R36, -RZ, R41.reuse.H1_H1 ;  /* 0x30000029ff247230 */ /* 0x100fe20000004100 */
[----:B------:R-:W-:Y:S01]  /*7020*/  MOV R83, UR37 ;  /* 0x0000002500537c02 */ /* 0x000fe20008000f00 */
[----:B-1----:R-:W-:Y:S01]  /*7030*/  HADD2.F32 R37, -RZ, R48.H0_H0 ;  /* 0x20000030ff257230 */ /* 0x002fe20000004100 */
[----:B------:R-:W-:Y:S01]  /*7040*/  @P6 LEA R82, R82, UR48, 0x3 ;  /* 0x0000003052526c11 */ /* 0x000fe2000f8e18ff */
[----:B------:R-:W-:Y:S01]  /*7050*/  BSSY.RECONVERGENT B0, `(.L_x_128) ;  /* 0x0000052000007945 */ /* 0x000fe20003800200 */
[----:B------:R-:W-:Y:S02]  /*7060*/  @P6 SHF.L.U32 R88, R71, 0x1f, RZ ;  /* 0x0000001f47586819 */ /* 0x000fe400000006ff */
[----:B------:R-:W-:Y:S01]  /*7070*/  @P6 IADD3 R82, PT, PT, R82, 0x90, RZ ;  /* 0x0000009052526810 */ /* 0x000fe20007ffe0ff */
[----:B---3--:R-:W1:Y:S03]  /*7080*/  LDTM.x16 R4, tmem[UR4+0x10] ;  /* 0x00001004000479ee */ /* 0x008e660008240000 */
[----:B------:R-:W-:Y:S02]  /*7090*/  @P6 PRMT R82, R83, 0x654, R82 ;  /* 0x0000065453526816 */ /* 0x000fe40000000052 */
[----:B------:R-:W-:Y:S01]  /*70a0*/  LEA R83, R38, UR48, 0x3 ;  /* 0x0000003026537c11 */ /* 0x000fe2000f8e18ff */
[C---:B-1----:R-:W-:Y:S01]  /*70b0*/  FMUL R0, R32.reuse, R4 ;  /* 0x0000000420007220 */ /* 0x042fe20000400000 */
[C---:B------:R-:W-:Y:S01]  /*70c0*/  FMUL R2, R32.reuse, R5 ;  /* 0x0000000520027220 */ /* 0x040fe20000400000 */
[C---:B------:R-:W-:Y:S01]  /*70d0*/  FMUL R3, R32.reuse, R6 ;  /* 0x0000000620037220 */ /* 0x040fe20000400000 */
[C---:B------:R-:W-:Y:S01]  /*70e0*/  FMUL R7, R32.reuse, R7 ;  /* 0x0000000720077220 */ /* 0x040fe20000400000 */
[C---:B------:R-:W-:Y:S01]  /*70f0*/  FFMA R0, R35.reuse, R20, R0 ;  /* 0x0000001423007223 */ /* 0x040fe20000000000 */
[----:B------:R-:W-:Y:S02]  /*7100*/  HADD2.F32 R20, -RZ, R41.H0_H0 ;  /* 0x20000029ff147230 */ /* 0x000fe40000004100 */
[C---:B------:R-:W-:Y:S01]  /*7110*/  FFMA R2, R35.reuse, R21, R2 ;  /* 0x0000001523027223 */ /* 0x040fe20000000002 */
[C---:B------:R-:W-:Y:S01]  /*7120*/  FMUL R4, R32.reuse, R8 ;  /* 0x0000000820047220 */ /* 0x040fe20000400000 */
[C---:B------:R-:W-:Y:S01]  /*7130*/  FMUL R5, R32.reuse, R9 ;  /* 0x0000000920057220 */ /* 0x040fe20000400000 */
[--C-:B------:R-:W-:Y:S02]  /*7140*/  HADD2.F32 R21, -RZ, R43.reuse.H0_H0 ;  /* 0x2000002bff157230 */ /* 0x100fe40000004100 */
[C---:B------:R-:W-:Y:S01]  /*7150*/  FFMA R3, R35.reuse, R20, R3 ;  /* 0x0000001423037223 */ /* 0x040fe20000000003 */
[--C-:B------:R-:W-:Y:S02]  /*7160*/  HADD2.F32 R20, -RZ, R42.reuse.H0_H0 ;  /* 0x2000002aff147230 */ /* 0x100fe40000004100 */
[C---:B------:R-:W-:Y:S01]  /*7170*/  FFMA R7, R35.reuse, R36, R7 ;  /* 0x0000002423077223 */ /* 0x040fe20000000007 */
[C---:B------:R-:W-:Y:S01]  /*7180*/  FMUL R6, R32.reuse, R10 ;  /* 0x0000000a20067220 */ /* 0x040fe20000400000 */
[----:B------:R-:W-:Y:S02]  /*7190*/  HADD2.F32 R36, -RZ, R43.H1_H1 ;  /* 0x3000002bff247230 */ /* 0x000fe40000004100 */
[C---:B------:R-:W-:Y:S01]  /*71a0*/  FMUL R11, R32.reuse, R11 ;  /* 0x0000000b200b7220 */ /* 0x040fe20000400000 */
[C---:B------:R-:W-:Y:S01]  /*71b0*/  FFMA R4, R35.reuse, R20, R4 ;  /* 0x0000001423047223 */ /* 0x040fe20000000004 */
[----:B------:R-:W-:Y:S02]  /*71c0*/  HADD2.F32 R20, -RZ, R42.H1_H1 ;  /* 0x3000002aff147230 */ /* 0x000fe40000004100 */
[C---:B------:R-:W-:Y:S01]  /*71d0*/  FMUL R8, R32.reuse, R12 ;  /* 0x0000000c20087220 */ /* 0x040fe20000400000 */
[C---:B------:R-:W-:Y:S01]  /*71e0*/  FMUL R9, R32.reuse, R13 ;  /* 0x0000000d20097220 */ /* 0x040fe20000400000 */
[C---:B------:R-:W-:Y:S01]  /*71f0*/  FMUL R10, R32.reuse, R14 ;  /* 0x0000000e200a7220 */ /* 0x040fe20000400000 */
[C---:B------:R-:W-:Y:S01]  /*7200*/  FMUL R15, R32.reuse, R15 ;  /* 0x0000000f200f7220 */ /* 0x040fe20000400000 */
[C---:B------:R-:W-:Y:S01]  /*7210*/  FFMA R5, R35.reuse, R20, R5 ;  /* 0x0000001423057223 */ /* 0x040fe20000000005 */
[----:B------:R-:W-:Y:S02]  /*7220*/  HADD2.F32 R20, -RZ, R48.H1_H1 ;  /* 0x30000030ff147230 */ /* 0x000fe40000004100 */
[C---:B------:R-:W-:Y:S01]  /*7230*/  FFMA R6, R35.reuse, R21, R6 ;  /* 0x0000001523067223 */ /* 0x040fe20000000006 */
[C---:B------:R-:W-:Y:S01]  /*7240*/  FFMA R11, R35.reuse, R36, R11 ;  /* 0x00000024230b7223 */ /* 0x040fe2000000000b */
[C---:B------:R-:W-:Y:S01]  /*7250*/  FFMA R8, R35.reuse, R37, R8 ;  /* 0x0000002523087223 */ /* 0x040fe20000000008 */
[--C-:B------:R-:W-:Y:S02]  /*7260*/  HADD2.F32 R21, -RZ, R49.reuse.H0_H0 ;  /* 0x20000031ff157230 */ /* 0x100fe40000004100 */
[C---:B------:R-:W-:Y:S01]  /*7270*/  FFMA R9, R35.reuse, R20, R9 ;  /* 0x0000001423097223 */ /* 0x040fe20000000009 */
[----:B------:R-:W-:Y:S02]  /*7280*/  HADD2.F32 R20, -RZ, R49.H1_H1 ;  /* 0x30000031ff147230 */ /* 0x000fe40000004100 */
[C---:B------:R-:W-:Y:S01]  /*7290*/  FMUL R12, R32.reuse, R16 ;  /* 0x00000010200c7220 */ /* 0x040fe20000400000 */
[C---:B------:R-:W-:Y:S01]  /*72a0*/  FMUL R13, R32.reuse, R17 ;  /* 0x00000011200d7220 */ /* 0x040fe20000400000 */
[C---:B------:R-:W-:Y:S01]  /*72b0*/  FFMA R10, R35.reuse, R21, R10 ;  /* 0x00000015230a7223 */ /* 0x040fe2000000000a */
[--C-:B------:R-:W-:Y:S02]  /*72c0*/  HADD2.F32 R21, -RZ, R50.reuse.H0_H0 ;  /* 0x20000032ff157230 */ /* 0x100fe40000004100 */
[C---:B------:R-:W-:Y:S01]  /*72d0*/  FFMA R15, R35.reuse, R20, R15 ;  /* 0x00000014230f7223 */ /* 0x040fe2000000000f */
[----:B------:R-:W-:Y:S02]  /*72e0*/  HADD2.F32 R20, -RZ, R50.H1_H1 ;  /* 0x30000032ff147230 */ /* 0x000fe40000004100 */
[C---:B------:R-:W-:Y:S01]  /*72f0*/  FMUL R14, R32.reuse, R18 ;  /* 0x00000012200e7220 */ /* 0x040fe20000400000 */
[--C-:B------:R-:W-:Y:S02]  /*7300*/  HADD2.F32 R37, -RZ, R51.reuse.H0_H0 ;  /* 0x20000033ff257230 */ /* 0x100fe40000004100 */
[----:B------:R-:W-:Y:S01]  /*7310*/  FMUL R19, R32, R19 ;  /* 0x0000001320137220 */ /* 0x000fe20000400000 */
[----:B------:R-:W-:Y:S01]  /*7320*/  HADD2.F32 R36, -RZ, R51.H1_H1 ;  /* 0x30000033ff247230 */ /* 0x000fe20000004100 */
        /* <DEDUP_REMOVED lines=22> */
[----:B------:R-:W-:Y:S02]  /*7490*/  UIADD3 UR12, UP0, UPT, UR52, 0x680, URZ ;  /* 0x00000680340c7890 */ /* 0x000fe4000ff1e0ff */
[----:B------:R-:W-:Y:S02]  /*74a0*/  UIADD3 UR9, UPT, UPT, UR41, 0x10, URZ ;  /* 0x0000001029097890 */ /* 0x000fe4000fffe0ff */
[----:B------:R-:W-:Y:S02]  /*74b0*/  UIADD3 UR8, UPT, UPT, UR48, 0x1200, URZ ;  /* 0x0000120030087890 */ /* 0x000fe4000fffe0ff */
[----:B------:R-:W-:Y:S01]  /*74c0*/  UIADD3.X UR13, UPT, UPT, URZ, UR53, URZ, UP0, !UPT ;  /* 0x00000035ff0d7290 */ /* 0x000fe200087fe4ff */
[----:B------:R-:W-:Y:S01]  /*74d0*/  UMOV UR10, UR42 ;  /* 0x0000002a000a7c82 */ /* 0x000fe20008000000 */
[----:B------:R-:W-:Y:S01]  /*74e0*/  UMOV UR11, UR36 ;  /* 0x00000024000b7c82 */ /* 0x000fe20008000000 */
[----:B------:R-:W-:Y:S02]  /*74f0*/  UIADD3 UR5, UPT, UPT, UR41, 0x50, URZ ;  /* 0x0000005029057890 */ /* 0x000fe4000fffe0ff */
[----:B------:R-:W-:Y:S01]  /*7500*/  UIADD3 UR4, UPT, UPT, UR48, 0x1a00, URZ ;  /* 0x00001a0030047890 */ /* 0x000fe2000fffe0ff */
[----:B------:R-:W-:Y:S03]  /*7510*/  UMOV UR6, UR42 ;  /* 0x0000002a00067c82 */ /* 0x000fe60008000000 */
[----:B------:R2:W-:Y:S01]  /*7520*/  UTMASTG.3D [UR8], [UR12] ;  /* 0x000000080c0073b5 */ /* 0x0005e20008010000 */
[----:B------:R-:W-:Y:S04]  /*7530*/  UMOV UR7, UR36 ;  /* 0x0000002400077c82 */ /* 0x000fe80008000000 */
[----:B------:R2:W-:Y:S01]  /*7540*/  UTMASTG.3D [UR4], [UR12] ;  /* 0x000000040c0073b5 */ /* 0x0005e20008010000 */
[----:B------:R0:W-:Y:S01]  /*7550*/  UTMACMDFLUSH ;  /* 0x00000000000079b7 */ /* 0x0001e20000000000 */
[----:B--2---:R-:W-:Y:S04]  /*7560*/  DEPBAR.LE SB0, 0x1 ;  /* 0x000080400000791a */ /* 0x004fe80000000000 */
.L_x_129:
[----:B------:R-:W-:Y:S05]  /*7570*/  BSYNC.RECONVERGENT B0 ;  /* 0x0000000000007941 */ /* 0x000fea0003800200 */
.L_x_128:
[----:B------:R-:W-:Y:S01]  /*7580*/  BAR.SYNC.DEFER_BLOCKING 0x1, 0x80 ;  /* 0x0042000000007b1d */ /* 0x000fe20000010000 */
[----:B------:R-:W-:Y:S04]  /*7590*/  UIADD3 UR40, UPT, UPT, UR51, 0x1, URZ ;  /* 0x0000000133287890 */ /* 0x000fe8000fffe0ff */
[----:B------:R-:W-:Y:S04]  /*75a0*/  UISETP.NE.AND UP0, UPT, UR40, 0x4, UPT ;  /* 0x000000042800788c */ /* 0x000fe8000bf05270 */
[----:B------:R-:W-:Y:S01]  /*75b0*/  USEL UR40, UR40, URZ, UP0 ;  /* 0x000000ff28287287 */ /* 0x000fe20008000000 */
[----:B------:R2:W-:Y:S01]  /*75c0*/  @P6 SYNCS.ARRIVE.TRANS64.RED.A1T0 RZ, [R82+URZ], RZ ;  /* 0x000000ff52ff69a7 */ /* 0x0005e200081004ff */
[----:B------:R-:W-:Y:S01]  /*75d0*/  BSSY B1, `(.L_x_130) ;  /* 0x0000013000017945 */ /* 0x000fe20003800000 */
[----:B------:R-:W3:Y:S02]  /*75e0*/  @P6 SYNCS.PHASECHK.TRANS64.TRYWAIT P0, [R83+URZ+0x70], R88 ;  /* 0x00007058530065a7 */ /* 0x000ee400080011ff */
[----:B---3--:R-:W-:Y:S01]  /*75f0*/  @P6 SEL R39, RZ, 0x1, !P0 ;  /* 0x00000001ff276807 */ /* 0x008fe20004000000 */
[----:B--2---:R-:W-:Y:S06]  /*7600*/  @!P6 BRA `(.L_x_131) ;  /* 0x00000000003ce947 */ /* 0x004fec0003800000 */
[----:B------:R-:W-:Y:S01]  /*7610*/  ISETP.NE.AND P1, PT, R80, RZ, PT ;  /* 0x000000ff5000720c */ /* 0x000fe20003f25270 */
[----:B------:R-:W-:Y:S01]  /*7620*/  BSSY B0, `(.L_x_132) ;  /* 0x0000009000007945 */ /* 0x000fe20003800000 */
[----:B------:R-:W-:Y:S11]  /*7630*/  ISETP.NE.AND P0, PT, R39, RZ, PT ;  /* 0x000000ff2700720c */ /* 0x000ff60003f05270 */
[----:B------:R-:W-:Y:S05]  /*7640*/  @P1 IMAD R2, R38, 0x1000, R77 ;  /* 0x0000100026021824 */ /* 0x000fea00078e024d */
[----:B------:R-:W-:Y:S05]  /*7650*/  @P1 IADD3 R0, PT, PT, R2, UR48, RZ ;  /* 0x0000003002001c10 */ /* 0x000fea000fffe0ff */
[----:B------:R-:W-:Y:S01]  /*7660*/  @P1 IMAD.IADD R0, R81, 0x1, R0 ;  /* 0x0000000151001824 */ /* 0x000fe200078e0200 */
[----:B------:R-:W-:Y:S06]  /*7670*/  @P0 BRA `(.L_x_133) ;  /* 0x00000000000c0947 */ /* 0x000fec0003800000 */
[----:B------:R-:W-:Y:S04]  /*7680*/  SHF.L.U32 R4, R71, 0x1f, RZ ;  /* 0x0000001f47047819 */ /* 0x000fe800000006ff */
[----:B------:R-:W2:Y:S02]  /*7690*/  SYNCS.PHASECHK.TRANS64.TRYWAIT P0, [R83+URZ+0x70], R4 ;  /* 0x00007004530075a7 */ /* 0x000ea400080011ff */
[----:B--2---:R-:W-:Y:S05]  /*76a0*/  @!P0 BRA `(.L_x_134) ;  /* 0x0000002000388947 */ /* 0x004fea0003800000 */
.L_x_133:
[----:B------:R-:W-:Y:S05]  /*76b0*/  BSYNC B0 ;  /* 0x0000000000007941 */ /* 0x000fea0003800000 */
.L_x_132:
[----:B------:R-:W-:Y:S02]  /*76c0*/  ISETP.NE.AND P0, PT, R80, RZ, PT ;  /* 0x000000ff5000720c */ /* 0x000fe40003f05270 */
[----:B------:R-:W-:Y:S11]  /*76d0*/  IADD3 R38, PT, PT, R38, 0x1, RZ ;  /* 0x0000000126267810 */ /* 0x000ff60007ffe0ff */
[----:B------:R3:W4:Y:S04]  /*76e0*/  @P0 LDS.128 R40, [R2+UR48+0x200] ;  /* 0x0002003002280984 */ /* 0x0007280008000c00 */
[----:B------:R3:W1:Y:S02]  /*76f0*/  @P0 LDS.128 R48, [R0+0x200] ;  /* 0x0002000000300984 */ /* 0x0006640000000c00 */
.L_x_131:
[----:B------:R-:W-:Y:S05]  /*7700*/  BSYNC B1 ;  /* 0x0000000000017941 */ /* 0x000fea0003800000 */
.L_x_130:
[----:B------:R-:W-:Y:S05]  /*7710*/  VIADD R3, R34, 0x20 ;  /* 0x0000002022037836 */ /* 0x000fea0000000000 */
[----:B------:R-:W-:Y:S04]  /*7720*/  SHF.R.U32.HI R3, RZ, 0x15, R3 ;  /* 0x00000015ff037819 */ /* 0x000fe80000011603 */
[----:B------:R-:W-:Y:S11]  /*7730*/  LOP3.LUT P0, RZ, R3, 0x3, R66, 0x48, !PT ;  /* 0x0000000303ff7812 */ /* 0x000ff60007804842 */
[----:B------:R-:W-:Y:S02]  /*7740*/  @!UPT UIADD3 URZ, UPT, UPT, URZ, URZ, URZ ;  /* 0x000000fffffff290 */ /* 0x000fe4000fffe0ff */
[----:B------:R-:W-:Y:S05]  /*7750*/  @!P0 BRA `(.L_x_135) ;  /* 0x0000000000408947 */ /* 0x000fea0003800000 */
[----:B------:R-:W5:Y:S01]  /*7760*/  LDCU.64 UR8, c[0x4][0x70] ;  /* 0x01000e00ff0877ac */ /* 0x000f620008000a00 */
[----:B------:R-:W-:Y:S01]  /*7770*/  MOV R3, 0x0 ;  /* 0x0000000000037802 */ /* 0x000fe20000000f00 */
[----:B------:R-:W-:Y:S02]  /*7780*/  HFMA2 R12, -RZ, RZ, 0, 5.9604644775390625e-08 ;  /* 0x00000001ff0c7431 */ /* 0x000fe400000001ff */
[----:B------:R-:W-:Y:S02]  /*7790*/  IMAD.MOV.U32 R8, RZ, RZ, 0x192 ;  /* 0x00000192ff087424 */ /* 0x000fe400078e00ff */
[----:B------:R-:W-:Y:S01]  /*77a0*/  IMAD.MOV.U32 R13, RZ, RZ, RZ ;  /* 0x000000ffff0d7224 */ /* 0x000fe200078e00ff */
[----:B------:R-:W4:Y:S01]  /*77b0*/  LDCU.64 UR6, c[0x4][0x78] ;  /* 0x01000f00ff0677ac */ /* 0x000f220008000a00 */
[----:B---3--:R-:W3:Y:S01]  /*77c0*/  LDC.64 R2, c[0x4][R3] ;  /* 0x0100000003027b82 */ /* 0x008ee20000000a00 */
[----:B------:R-:W1:Y:S01]  /*77d0*/  LDCU.64 UR4, c[0x4][0x10] ;  /* 0x01000200ff0477ac */ /* 0x000e620008000a00 */
[----:B-----5:R-:W-:Y:S01]  /*77e0*/  MOV R5, UR9 ;  /* 0x0000000900057c02 */ /* 0x020fe20008000f00 */
[----:B--2---:R-:W-:Y:S01]  /*77f0*/  IMAD.U32 R4, RZ, RZ, UR8 ;  /* 0x00000008ff047e24 */ /* 0x004fe2000f8e00ff */
[----:B----4-:R-:W-:Y:S01]  /*7800*/  MOV R7, UR7 ;  /* 0x0000000700077c02 */ /* 0x010fe20008000f00 */
[----:B------:R-:W-:Y:S01]  /*7810*/  IMAD.U32 R6, RZ, RZ, UR6 ;  /* 0x00000006ff067e24 */ /* 0x000fe2000f8e00ff */
[----:B-1----:R-:W-:Y:S01]  /*7820*/  MOV R11, UR5 ;  /* 0x00000005000b7c02 */ /* 0x002fe20008000f00 */
[----:B------:R-:W-:Y:S02]  /*7830*/  IMAD.U32 R10, RZ, RZ, UR4 ;  /* 0x00000004ff0a7e24 */ /* 0x000fe4000f8e00ff */
[----:B------:R-:W-:Y:S07]  /*7840*/  LEPC R20, `(.L_x_135) ;  /* 0x000000001014794e */ /* 0x000fee0000000000 */
[----:B---3--:R-:W-:Y:S05]  /*7850*/  CALL.ABS.NOINC R2 ;  /* 0x0000000002007343 */ /* 0x008fea0003c00000 */
.L_x_135:
        /* <DEDUP_REMOVED lines=8> */
[----:B--2---:R-:W-:Y:S01]  /*78e0*/  MOV R83, UR37 ;  /* 0x0000002500537c02 */ /* 0x004fe20008000f00 */
[----:B-1----:R-:W-:Y:S01]  /*78f0*/  HADD2.F32 R37, -RZ, R48.H0_H0 ;  /* 0x20000030ff257230 */ /* 0x002fe20000004100 */
[----:B------:R-:W-:Y:S01]  /*7900*/  @P6 LEA R82, R82, UR48, 0x3 ;  /* 0x0000003052526c11 */ /* 0x000fe2000f8e18ff */
[----:B------:R-:W-:Y:S01]  /*7910*/  BSSY.RECONVERGENT B0, `(.L_x_136) ;  /* 0x0000052000007945 */ /* 0x000fe20003800200 */
[----:B------:R-:W-:Y:S02]  /*7920*/  LEA R88, R38, UR48, 0x3 ;  /* 0x0000003026587c11 */ /* 0x000fe4000f8e18ff */
[----:B------:R-:W-:Y:S01]  /*7930*/  @P6 IADD3 R82, PT, PT, R82, 0x90, RZ ;  /* 0x0000009052526810 */ /* 0x000fe20007ffe0ff */
[----:B------:R-:W3:Y:S03]  /*7940*/  LDTM.x16 R4, tmem[UR4+0x20] ;  /* 0x00002004000479ee */ /* 0x000ee60008240000 */
[----:B------:R-:W-:Y:S02]  /*7950*/  @P6 PRMT R82, R83, 0x654, R82 ;  /* 0x0000065453526816 */ /* 0x000fe40000000052 */
[----:B------:R-:W-:Y:S01]  /*7960*/  @P6 SHF.L.U32 R83, R71, 0x1f, RZ ;  /* 0x0000001f47536819 */ /* 0x000fe200000006ff */
[C---:B---3--:R-:W-:Y:S01]  /*7970*/  FMUL R0, R32.reuse, R4 ;  /* 0x0000000420007220 */ /* 0x048fe20000400000 */
        /* <DEDUP_REMOVED lines=75> */
.L_x_137:
[----:B------:R-:W-:Y:S05]  /*7e30*/  BSYNC.RECONVERGENT B0 ;  /* 0x0000000000007941 */ /* 0x000fea0003800200 */
.L_x_136:
        /* <DEDUP_REMOVED lines=19> */
.L_x_141:
[----:B------:R-:W-:Y:S05]  /*7f70*/  BSYNC B0 ;  /* 0x0000000000007941 */ /* 0x000fea0003800000 */
.L_x_140:
[----:B------:R-:W-:Y:S11]  /*7f80*/  ISETP.NE.AND P0, PT, R80, RZ, PT ;  /* 0x000000ff5000720c */ /* 0x000ff60003f05270 */
[----:B------:R-:W-:Y:S02]  /*7f90*/  @!UPT UIADD3 URZ, UPT, UPT, URZ, URZ, URZ ;  /* 0x000000fffffff290 */ /* 0x000fe4000fffe0ff */
[----:B------:R3:W4:Y:S04]  /*7fa0*/  @P0 LDS.128 R40, [R38+UR48+0x200] ;  /* 0x0002003026280984 */ /* 0x0007280008000c00 */
[----:B------:R3:W1:Y:S02]  /*7fb0*/  @P0 LDS.128 R48, [R81+0x200] ;  /* 0x0002000051300984 */ /* 0x0006640000000c00 */
.L_x_139:
[----:B------:R-:W-:Y:S05]  /*7fc0*/  BSYNC B1 ;  /* 0x0000000000017941 */ /* 0x000fea0003800000 */
.L_x_138:
        /* <DEDUP_REMOVED lines=11> */
[----:B------:R-:W1:Y:S01]  /*8080*/  LDC.64 R2, c[0x4][R3] ;  /* 0x0100000003027b82 */ /* 0x000e620000000a00 */
[----:B------:R-:W3:Y:S01]  /*8090*/  LDCU.64 UR4, c[0x4][0x10] ;  /* 0x01000200ff0477ac */ /* 0x000ee20008000a00 */
[----:B--2---:R-:W-:Y:S01]  /*80a0*/  MOV R5, UR9 ;  /* 0x0000000900057c02 */ /* 0x004fe20008000f00 */
[----:B------:R-:W-:Y:S01]  /*80b0*/  IMAD.U32 R4, RZ, RZ, UR8 ;  /* 0x00000008ff047e24 */ /* 0x000fe2000f8e00ff */
[----:B-----5:R-:W-:Y:S01]  /*80c0*/  MOV R7, UR7 ;  /* 0x0000000700077c02 */ /* 0x020fe20008000f00 */
[----:B------:R-:W-:Y:S01]  /*80d0*/  IMAD.U32 R6, RZ, RZ, UR6 ;  /* 0x00000006ff067e24 */ /* 0x000fe2000f8e00ff */
[----:B---3--:R-:W-:Y:S01]  /*80e0*/  MOV R11, UR5 ;  /* 0x00000005000b7c02 */ /* 0x008fe20008000f00 */
[----:B------:R-:W-:Y:S02]  /*80f0*/  IMAD.U32 R10, RZ, RZ, UR4 ;  /* 0x00000004ff0a7e24 */ /* 0x000fe4000f8e00ff */
[----:B------:R-:W-:Y:S07]  /*8100*/  LEPC R20, `(.L_x_143) ;  /* 0x000000001014794e */ /* 0x000fee0000000000 */
[----:B-1--4-:R-:W-:Y:S05]  /*8110*/  CALL.ABS.NOINC R2 ;  /* 0x0000000002007343 */ /* 0x012fea0003c00000 */
.L_x_143:
[----:B------:R-:W-:Y:S01]  /*8120*/  ISETP.NE.AND P0, PT, R72, RZ, PT ;  /* 0x000000ff4800720c */ /* 0x000fe20003f05270 */
[----:B------:R-:W-:Y:S05]  /*8130*/  WARPSYNC.ALL ;  /* 0x0000000000007948 */ /* 0x000fea0003800000 */
[----:B------:R-:W-:Y:S01]  /*8140*/  R2UR UR4, R34 ;  /* 0x00000000220472ca */ /* 0x000fe200000e0000 */
[--C-:B----4-:R-:W-:Y:S01]  /*8150*/  HADD2.F32 R20, -RZ, R40.reuse.H0_H0 ;  /* 0x20000028ff147230 */ /* 0x110fe20000004100 */
[----:B------:R-:W-:Y:S01]  /*8160*/  IADD3 R74, PT, PT, R74, 0x100, RZ ;  /* 0x000001004a4a7810 */ /* 0x000fe20007ffe0ff */
[----:B------:R-:W-:Y:S01]  /*8170*/  HADD2.F32 R36, -RZ, R40.H1_H1 ;  /* 0x30000028ff247230 */ /* 0x000fe20000004100 */
[----:B------:R-:W-:Y:S01]  /*8180*/  BSSY.RECONVERGENT B0, `(.L_x_144) ;  /* 0x0000053000007945 */ /* 0x000fe20003800200 */
[--C-:B------:R-:W-:Y:S01]  /*8190*/  HADD2.F32 R21, -RZ, R41.reuse.H0_H0 ;  /* 0x20000029ff157230 */ /* 0x100fe20000004100 */
[----:B------:R-:W-:Y:S01]  /*81a0*/  LOP3.LUT R74, R74, 0xfefffff8, RZ, 0xc0, !PT ;  /* 0xfefffff84a4a7812 */ /* 0x000fe200078ec0ff */
[----:B---3--:R-:W-:Y:S02]  /*81b0*/  HADD2.F32 R38, -RZ, R41.H1_H1 ;  /* 0x30000029ff267230 */ /* 0x008fe40000004100 */
[--C-:B------:R-:W-:Y:S02]  /*81c0*/  HADD2.F32 R37, -RZ, R42.reuse.H0_H0 ;  /* 0x2000002aff257230 */ /* 0x100fe40000004100 */
[----:B------:R-:W-:Y:S02]  /*81d0*/  HADD2.F32 R40, -RZ, R42.H1_H1 ;  /* 0x3000002aff287230 */ /* 0x000fe40000004100 */
[----:B------:R-:W2:Y:S01]  /*81e0*/  LDTM.x16 R4, tmem[UR4+0x30] ;  /* 0x00003004000479ee */ /* 0x000ea20008240000 */
[----:B------:R-:W-:Y:S01]  /*81f0*/  NOP ;  /* 0x0000000000007918 */ /* 0x000fe20000000000 */
[----:B--2---:R2:W-:Y:S01]  /*8200*/  SYNCS.ARRIVE.TRANS64.RED.A1T0 RZ, [R74+URZ], RZ ;  /* 0x000000ff4aff79a7 */ /* 0x0045e200081004ff */
[--C-:B------:R-:W-:Y:S02]  /*8210*/  HADD2.F32 R39, -RZ, R43.reuse.H0_H0 ;  /* 0x2000002bff277230 */ /* 0x100fe40000004100 */
[----:B------:R-:W-:Y:S02]  /*8220*/  HADD2.F32 R42, -RZ, R43.H1_H1 ;  /* 0x3000002bff2a7230 */ /* 0x000fe40000004100 */
[--C-:B-1----:R-:W-:Y:S02]  /*8230*/  HADD2.F32 R41, -RZ, R48.reuse.H0_H0 ;  /* 0x20000030ff297230 */ /* 0x102fe40000004100 */
[----:B------:R-:W-:Y:S02]  /*8240*/  HADD2.F32 R43, -RZ, R48.H1_H1 ;  /* 0x30000030ff2b7230 */ /* 0x000fe40000004100 */
[--C-:B------:R-:W-:Y:S02]  /*8250*/  HADD2.F32 R44, -RZ, R49.reuse.H0_H0 ;  /* 0x20000031ff2c7230 */ /* 0x100fe40000004100 */
[----:B------:R-:W-:Y:S02]  /*8260*/  HADD2.F32 R46, -RZ, R49.H1_H1 ;  /* 0x30000031ff2e7230 */ /* 0x000fe40000004100 */
[--C-:B------:R-:W-:Y:S02]  /*8270*/  HADD2.F32 R45, -RZ, R50.reuse.H0_H0 ;  /* 0x20000032ff2d7230 */ /* 0x100fe40000004100 */
[----:B------:R-:W-:Y:S02]  /*8280*/  HADD2.F32 R48, -RZ, R50.H1_H1 ;  /* 0x30000032ff307230 */ /* 0x000fe40000004100 */
[--C-:B------:R-:W-:Y:S02]  /*8290*/  HADD2.F32 R47, -RZ, R51.reuse.H0_H0 ;  /* 0x20000033ff2f7230 */ /* 0x100fe40000004100 */
[----:B------:R-:W-:Y:S02]  /*82a0*/  HADD2.F32 R50, -RZ, R51.H1_H1 ;  /* 0x30000033ff327230 */ /* 0x000fe40000004100 */
[C---:B------:R-:W-:Y:S01]  /*82b0*/  FMUL R4, R32.reuse, R4 ;  /* 0x0000000420047220 */ /* 0x040fe20000400000 */
[C---:B------:R-:W-:Y:S01]  /*82c0*/  FMUL R5, R32.reuse, R5 ;  /* 0x0000000520057220 */ /* 0x040fe20000400000 */
[C---:B------:R-:W-:Y:S01]  /*82d0*/  FMUL R6, R32.reuse, R6 ;  /* 0x0000000620067220 */ /* 0x040fe20000400000 */
[C---:B------:R-:W-:Y:S01]  /*82e0*/  FMUL R7, R32.reuse, R7 ;  /* 0x0000000720077220 */ /* 0x040fe20000400000 */
[C---:B------:R-:W-:Y:S01]  /*82f0*/  FFMA R4, R35.reuse, R20, R4 ;  /* 0x0000001423047223 */ /* 0x040fe20000000004 */
        /* <DEDUP_REMOVED lines=21> */
[----:B------:R-:W-:Y:S01]  /*8450*/  FFMA R15, R35, R46, R15 ;  /* 0x0000002e230f7223 */ /* 0x000fe2000000000f */
        /* <DEDUP_REMOVED lines=20> */
[----:B-1----:R-:W1:Y:S02]  /*85a0*/  FENCE.VIEW.ASYNC.S ;  /* 0x00000000000073c6 */ /* 0x002e640000000000 */
[----:B-1----:R-:W-:Y:S06]  /*85b0*/  BAR.SYNC.DEFER_BLOCKING 0x1, 0x80 ;  /* 0x0042000000007b1d */ /* 0x002fec0000010000 */
        /* <DEDUP_REMOVED lines=14> */
[----:B-1----:R-:W-:Y:S04]  /*86a0*/  DEPBAR.LE SB0, 0x1 ;  /* 0x000080400000791a */ /* 0x002fe80000000000 */
.L_x_145:
[----:B------:R-:W-:Y:S05]  /*86b0*/  BSYNC.RECONVERGENT B0 ;  /* 0x0000000000007941 */ /* 0x000fea0003800200 */
.L_x_144:
[----:B------:R-:W-:Y:S01]  /*86c0*/  BAR.SYNC.DEFER_BLOCKING 0x1, 0x80 ;  /* 0x0042000000007b1d */ /* 0x000fe20000010000 */
[----:B------:R-:W-:Y:S01]  /*86d0*/  UISETP.NE.AND UP0, UPT, UR49, -0x4, UPT ;  /* 0xfffffffc3100788c */ /* 0x000fe2000bf05270 */
[----:B------:R-:W-:Y:S08]  /*86e0*/  IADD3 R0, PT, PT, R30, 0x1, RZ ;  /* 0x000000011e007810 */ /* 0x000ff00007ffe0ff */
[----:B------:R-:W-:Y:S05]  /*86f0*/  BRA.U !UP0, `(.L_x_146) ;  /* 0x0000000108287547 */ /* 0x000fea000b800000 */
[----:B------:R-:W-:Y:S01]  /*8700*/  ISETP.NE.AND P0, PT, R78, RZ, PT ;  /* 0x000000ff4e00720c */ /* 0x000fe20003f05270 */
[----:B------:R-:W-:Y:S01]  /*8710*/  IMAD.U32 R3, RZ, RZ, UR51 ;  /* 0x00000033ff037e24 */ /* 0x000fe2000f8e00ff */
[----:B------:R-:W-:Y:S01]  /*8720*/  UIADD3 UR51, UPT, UPT, UR51, 0x1, URZ ;  /* 0x0000000133337890 */ /* 0x000fe2000fffe0ff */
[----:B------:R-:W-:Y:S03]  /*8730*/  IMAD.U32 R2, RZ, RZ, UR37 ;  /* 0x00000025ff027e24 */ /* 0x000fe6000f8e00ff */
[----:B------:R-:W-:Y:S04]  /*8740*/  UISETP.NE.AND UP0, UPT, UR51, 0x4, UPT ;  /* 0x000000043300788c */ /* 0x000fe8000bf05270 */
[----:B------:R-:W-:Y:S03]  /*8750*/  USEL UR51, UR51, URZ, UP0 ;  /* 0x000000ff33337287 */ /* 0x000fe60008000000 */
[----:B------:R-:W-:Y:S05]  /*8760*/  @P0 LEA R3, R3, UR48, 0x3 ;  /* 0x0000003003030c11 */ /* 0x000fea000f8e18ff */
[----:B------:R-:W-:Y:S05]  /*8770*/  @P0 VIADD R3, R3, 0x90 ;  /* 0x0000009003030836 */ /* 0x000fea0000000000 */
[----:B------:R-:W-:Y:S04]  /*8780*/  @P0 PRMT R2, R2, 0x654, R3 ;  /* 0x0000065402020816 */ /* 0x000fe80000000003 */
[----:B------:R1:W-:Y:S03]  /*8790*/  @P0 SYNCS.ARRIVE.TRANS64.RED.A1T0 RZ, [R2+URZ], RZ ;  /* 0x000000ff02ff09a7 */ /* 0x0003e600081004ff */
.L_x_146:
[----:B------:R-:W-:Y:S01]  /*87a0*/  ISETP.NE.AND P2, PT, R73, RZ, PT ;  /* 0x000000ff4900720c */ /* 0x000fe20003f45270 */
[----:B------:R-:W-:Y:S01]  /*87b0*/  UIADD3 UR49, UPT, UPT, UR49, 0x4, URZ ;  /* 0x0000000431317890 */ /* 0x000fe2000fffe0ff */
[----:B------:R-:W-:Y:S01]  /*87c0*/  ISETP.NE.AND P0, PT, R76, 0x2, PT ;  /* 0x000000024c00780c */ /* 0x000fe20003f05270 */
[----:B------:R-:W-:Y:S01]  /*87d0*/  IMAD.IADD R20, R29, 0x1, R58 ;  /* 0x000000011d147824 */ /* 0x000fe200078e023a */
[----:B------:R-:W-:Y:S01]  /*87e0*/  ISETP.NE.AND P1, PT, R0, 0x4, PT ;  /* 0x000000040000780c */ /* 0x000fe20003f25270 */
[----:B------:R-:W-:Y:S01]  /*87f0*/  IMAD.IADD R21, R31, 0x1, R60 ;  /* 0x000000011f157824 */ /* 0x000fe200078e023c */
[----:B-1----:R-:W-:Y:S02]  /*8800*/  SEL R2, RZ, 0x1, P0 ;  /* 0x00000001ff027807 */ /* 0x002fe40000000000 */
[----:B------:R-:W-:Y:S02]  /*8810*/  SEL R3, RZ, 0x1, P1 ;  /* 0x00000001ff037807 */ /* 0x000fe40000800000 */
[----:B------:R-:W-:Y:S02]  /*8820*/  LOP3.LUT R69, R69, R2, RZ, 0x3c, !PT ;  /* 0x0000000245457212 */ /* 0x000fe400078e3cff */
[----:B------:R-:W-:Y:S02]  /*8830*/  LOP3.LUT R70, R70, R3, RZ, 0x3c, !PT ;  /* 0x0000000346467212 */ /* 0x000fe400078e3cff */
[----:B------:R-:W-:Y:S02]  /*8840*/  @P2 R2UR UR36, R68 ;  /* 0x00000000442422ca */ /* 0x000fe400000e0000 */
[----:B------:R-:W-:Y:S02]  /*8850*/  SEL R76, R76, RZ, P0 ;  /* 0x000000ff4c4c7207 */ /* 0x000fe40000000000 */
[----:B------:R-:W-:Y:S01]  /*8860*/  SEL R30, R0, RZ, P1 ;  /* 0x000000ff001e7207 */ /* 0x000fe20000800000 */
[----:B------:R-:W-:Y:S10]  /*8870*/  @P2 BRA `(.L_x_147) ;  /* 0xffffffcc00d42947 */ /* 0x000ff4000383ffff */
[----:B------:R-:W-:-:S09]  /*8880*/  UISETP.NE.AND UP0, UPT, UR50, URZ, UPT ;  /* 0x000000ff3200728c */ /* 0x000fd2000bf05270 */
[----:B------:R-:W-:Y:S05]  /*8890*/  BRA.U !UP0, `(.L_x_148) ;  /* 0x0000000108487547 */ /* 0x000fea000b800000 */
[----:B------:R-:W1:Y:S02]  /*88a0*/  LDCU.64 UR4, c[0x0][0x890] ;  /* 0x00011200ff0477ac */ /* 0x000e640008000a00 */
[----:B-1----:R-:W-:-:S04]  /*88b0*/  UISETP.NE.U32.AND UP0, UPT, UR4, URZ, UPT ;  /* 0x000000ff0400728c */ /* 0x002fc8000bf05070 */
[----:B------:R-:W-:-:S09]  /*88c0*/  UISETP.NE.AND.EX UP0, UPT, UR5, URZ, UPT, UP0 ;  /* 0x000000ff0500728c */ /* 0x000fd2000bf05300 */
[----:B------:R-:W-:Y:S05]  /*88d0*/  BRA.U UP0, `(.L_x_149) ;  /* 0x00000001000c7547 */ /* 0x000fea000b800000 */
[----:B------:R-:W-:-:S13]  /*88e0*/  FSETP.NEU.AND P0, PT, R35, RZ, PT ;  /* 0x000000ff2300720b */ /* 0x000fda0003f0d000 */
[----:B------:R-:W-:Y:S05]  /*88f0*/  @!P0 EXIT ;  /* 0x000000000000894d */ /* 0x000fea0003800000 */
[----:B------:R-:W-:Y:S05]  /*8900*/  BRA `(.L_x_148) ;  /* 0x00000000002c7947 */ /* 0x000fea0003800000 */
.L_x_149:
[----:B------:R-:W-:Y:S01]  /*8910*/  ISETP.NE.AND P0, PT, R75, RZ, PT ;  /* 0x000000ff4b00720c */ /* 0x000fe20003f05270 */
[----:B------:R-:W-:-:S12]  /*8920*/  BSSY.RECONVERGENT B0, `(.L_x_148) ;  /* 0x0000009000007945 */ /* 0x000fd80003800200 */
[----:B------:R-:W-:Y:S05]  /*8930*/  @P0 BRA `(.L_x_150) ;  /* 0x0000000000140947 */ /* 0x000fea0003800000 */
[----:B------:R-:W1:Y:S02]  /*8940*/  LDCU.64 UR4, c[0x0][0x888] ;  /* 0x00011100ff0477ac */ /* 0x000e640008000a00 */
[----:B-1----:R-:W-:-:S04]  /*8950*/  ISETP.NE.U32.AND P0, PT, RZ, UR4, PT ;  /* 0x00000004ff007c0c */ /* 0x002fc8000bf05070 */
[----:B------:R-:W-:-:S13]  /*8960*/  ISETP.NE.AND.EX P0, PT, RZ, UR5, PT, P0 ;  /* 0x00000005ff007c0c */ /* 0x000fda000bf05300 */
[----:B------:R-:W-:Y:S05]  /*8970*/  @!P0 EXIT ;  /* 0x000000000000894d */ /* 0x000fea0003800000 */
[----:B------:R-:W-:Y:S05]  /*8980*/  BRA `(.L_x_151) ;  /* 0x0000000000087947 */ /* 0x000fea0003800000 */
.L_x_150:
[----:B------:R-:W-:-:S13]  /*8990*/  FSETP.NEU.AND P0, PT, R35, RZ, PT ;  /* 0x000000ff2300720b */ /* 0x000fda0003f0d000 */
[----:B------:R-:W-:Y:S05]  /*89a0*/  @!P0 EXIT ;  /* 0x000000000000894d */ /* 0x000fea0003800000 */
.L_x_151:
[----:B------:R-:W-:Y:S05]  /*89b0*/  BSYNC.RECONVERGENT B0 ;  /* 0x0000000000007941 */ /* 0x000fea0003800200 */
.L_x_148:
[----:B------:R-:W-:Y:S01]  /*89c0*/  ULEA UR4, UR51, UR48, 0x3 ;  /* 0x0000003033047291 */ /* 0x000fe2000f8e18ff */
[----:B------:R-:W-:-:S04]  /*89d0*/  DEPBAR.LE SB0, 0x0 ;  /* 0x000080000000791a */ /* 0x000fc80000000000 */
[----:B------:R-:W-:-:S04]  /*89e0*/  UIADD3 UR4, UPT, UPT, UR4, 0x90, URZ ;  /* 0x0000009004047890 */ /* 0x000fc8000fffe0ff */
[----:B------:R-:W-:-:S09]  /*89f0*/  UPRMT UR4, UR37, 0x654, UR4 ;  /* 0x0000065425047896 */ /* 0x000fd20008000004 */
[----:B------:R-:W-:Y:S01]  /*8a00*/  SYNCS.ARRIVE.TRANS64.RED.A1T0 RZ, [UR4], RZ ;  /* 0x000000ffffff79a7 */ /* 0x000fe20008100404 */
[----:B------:R-:W-:Y:S05]  /*8a10*/  EXIT ;  /* 0x000000000000794d */ /* 0x000fea0003800000 */
.L_x_24:
[----:B--2---:R2:W4:Y:S02]  /*8a20*/  SYNCS.PHASECHK.TRANS64.TRYWAIT P0, [R3+URZ+0x130], R2 ;  /* 0x00013002030075a7 */ /* 0x00452400080011ff */
[----:B----4-:R-:W-:Y:S05]  /*8a30*/  @!P0 NANOSLEEP.SYNCS 0x989680 ;  /* 0x009896800000895d */ /* 0x010fea0003900000 */
[----:B------:R-:W4:Y:S02]  /*8a40*/  @!P0 SYNCS.PHASECHK.TRANS64 P0, [R3+URZ+0x130], R2 ;  /* 0x00013002030085a7 */ /* 0x000f2400080010ff */
[----:B----4-:R-:W-:Y:S05]  /*8a50*/  @!P0 BRA `(.L_x_24) ;  /* 0xfffffffc00f08947 */ /* 0x010fea000383ffff */
[----:B------:R-:W-:Y:S05]  /*8a60*/  BRA `(.L_x_152) ;  /* 0xffffff8c00807947 */ /* 0x000fea000383ffff */
.L_x_27:
[----:B-1----:R-:W-:-:S07]  /*8a70*/  MOV R2, UR33 ;  /* 0x0000002100027c02 */ /* 0x002fce0008000f00 */
.L_x_153:
[----:B-1----:R1:W2:Y:S02]  /*8a80*/  SYNCS.PHASECHK.TRANS64.TRYWAIT P0, [R2+URZ+0x38], R5 ;  /* 0x00003805020075a7 */ /* 0x0022a400080011ff */
[----:B--2---:R-:W-:Y:S05]  /*8a90*/  @!P0 NANOSLEEP.SYNCS 0x989680 ;  /* 0x009896800000895d */ /* 0x004fea0003900000 */
[----:B------:R-:W2:Y:S02]  /*8aa0*/  @!P0 SYNCS.PHASECHK.TRANS64 P0, [R2+URZ+0x38], R5 ;  /* 0x00003805020085a7 */ /* 0x000ea400080010ff */
[----:B--2---:R-:W-:Y:S05]  /*8ab0*/  @!P0 BRA `(.L_x_153) ;  /* 0xfffffffc00f08947 */ /* 0x004fea000383ffff */
[----:B------:R-:W-:Y:S05]  /*8ac0*/  BRA `(.L_x_26) ;  /* 0xffffff8c00e47947 */ /* 0x000fea000383ffff */
.L_x_34:
[----:B-1----:R-:W-:-:S07]  /*8ad0*/  MOV R2, UR17 ;  /* 0x0000001100027c02 */ /* 0x002fce0008000f00 */
.L_x_154:
[----:B-1----:R1:W2:Y:S02]  /*8ae0*/  SYNCS.PHASECHK.TRANS64.TRYWAIT P0, [R2+URZ+0x38], R5 ;  /* 0x00003805020075a7 */ /* 0x0022a400080011ff */
[----:B--2---:R-:W-:Y:S05]  /*8af0*/  @!P0 NANOSLEEP.SYNCS 0x989680 ;  /* 0x009896800000895d */ /* 0x004fea0003900000 */
[----:B------:R-:W2:Y:S02]  /*8b00*/  @!P0 SYNCS.PHASECHK.TRANS64 P0, [R2+URZ+0x38], R5 ;  /* 0x00003805020085a7 */ /* 0x000ea400080010ff */
[----:B--2---:R-:W-:Y:S05]  /*8b10*/  @!P0 BRA `(.L_x_154) ;  /* 0xfffffffc00f08947 */ /* 0x004fea000383ffff */
[----:B------:R-:W-:Y:S05]  /*8b20*/  BRA `(.L_x_33) ;  /* 0xffffff90009c7947 */ /* 0x000fea000383ffff */
.L_x_39:
[----:B-1----:R1:W2:Y:S02]  /*8b30*/  SYNCS.PHASECHK.TRANS64.TRYWAIT P0, [R2+URZ+0xc0], R3 ;  /* 0x0000c003020075a7 */ /* 0x0022a400080011ff */
[----:B--2---:R-:W-:Y:S05]  /*8b40*/  @!P0 NANOSLEEP.SYNCS 0x989680 ;  /* 0x009896800000895d */ /* 0x004fea0003900000 */
[----:B------:R-:W2:Y:S02]  /*8b50*/  @!P0 SYNCS.PHASECHK.TRANS64 P0, [R2+URZ+0xc0], R3 ;  /* 0x0000c003020085a7 */ /* 0x000ea400080010ff */
[----:B--2---:R-:W-:Y:S05]  /*8b60*/  @!P0 BRA `(.L_x_39) ;  /* 0xfffffffc00f08947 */ /* 0x004fea000383ffff */
[----:B------:R-:W-:Y:S05]  /*8b70*/  BRA `(.L_x_155) ;  /* 0xffffff94003c7947 */ /* 0x000fea000383ffff */
.L_x_43:
[----:B---3--:R-:W-:-:S07]  /*8b80*/  MOV R0, UR4 ;  /* 0x0000000400007c02 */ /* 0x008fce0008000f00 */
.L_x_156:
[----:B-1----:R1:W2:Y:S02]  /*8b90*/  SYNCS.PHASECHK.TRANS64.TRYWAIT P0, [R0+URZ], R3 ;  /* 0x00000003000075a7 */ /* 0x0022a400080011ff */
[----:B--2---:R-:W-:Y:S05]  /*8ba0*/  @!P0 NANOSLEEP.SYNCS 0x989680 ;  /* 0x009896800000895d */ /* 0x004fea0003900000 */
[----:B------:R-:W2:Y:S02]  /*8bb0*/  @!P0 SYNCS.PHASECHK.TRANS64 P0, [R0+URZ], R3 ;  /* 0x00000003000085a7 */ /* 0x000ea400080010ff */
[----:B--2---:R-:W-:Y:S05]  /*8bc0*/  @!P0 BRA `(.L_x_156) ;  /* 0xfffffffc00f08947 */ /* 0x004fea000383ffff */
[----:B------:R-:W-:Y:S05]  /*8bd0*/  BRA `(.L_x_157) ;  /* 0xffffff9800ac7947 */ /* 0x000fea000383ffff */
.L_x_44:
[----:B---3--:R-:W-:-:S07]  /*8be0*/  MOV R0, UR4 ;  /* 0x0000000400007c02 */ /* 0x008fce0008000f00 */
.L_x_158:
[----:B-1----:R1:W2:Y:S02]  /*8bf0*/  SYNCS.PHASECHK.TRANS64.TRYWAIT P0, [R0+URZ], R3 ;  /* 0x00000003000075a7 */ /* 0x0022a400080011ff */
[----:B--2---:R-:W-:Y:S05]  /*8c00*/  @!P0 NANOSLEEP.SYNCS 0x989680 ;  /* 0x009896800000895d */ /* 0x004fea0003900000 */
[----:B------:R-:W2:Y:S02]  /*8c10*/  @!P0 SYNCS.PHASECHK.TRANS64 P0, [R0+URZ], R3 ;  /* 0x00000003000085a7 */ /* 0x000ea400080010ff */
[----:B--2---:R-:W-:Y:S05]  /*8c20*/  @!P0 BRA `(.L_x_158) ;  /* 0xfffffffc00f08947 */ /* 0x004fea000383ffff */
[----:B------:R-:W-:Y:S05]  /*8c30*/  BRA `(.L_x_159) ;  /* 0xffffff9800b87947 */ /* 0x000fea000383ffff */
.L_x_45:
[----:B---3--:R-:W-:-:S07]  /*8c40*/  MOV R0, UR4 ;  /* 0x0000000400007c02 */ /* 0x008fce0008000f00 */
.L_x_160:
[----:B-1----:R1:W2:Y:S02]  /*8c50*/  SYNCS.PHASECHK.TRANS64.TRYWAIT P0, [R0+URZ], R3 ;  /* 0x00000003000075a7 */ /* 0x0022a400080011ff */
[----:B--2---:R-:W-:Y:S05]  /*8c60*/  @!P0 NANOSLEEP.SYNCS 0x989680 ;  /* 0x009896800000895d */ /* 0x004fea0003900000 */
[----:B------:R-:W2:Y:S02]  /*8c70*/  @!P0 SYNCS.PHASECHK.TRANS64 P0, [R0+URZ], R3 ;  /* 0x00000003000085a7 */ /* 0x000ea400080010ff */
[----:B--2---:R-:W-:Y:S05]  /*8c80*/  @!P0 BRA `(.L_x_160) ;  /* 0xfffffffc00f08947 */ /* 0x004fea000383ffff */
[----:B------:R-:W-:Y:S05]  /*8c90*/  BRA `(.L_x_161) ;  /* 0xffffff9800c47947 */ /* 0x000fea000383ffff */
.L_x_46:
[----:B---3--:R-:W-:-:S07]  /*8ca0*/  MOV R0, UR4 ;  /* 0x0000000400007c02 */ /* 0x008fce0008000f00 */
.L_x_162:
[----:B-1----:R1:W2:Y:S02]  /*8cb0*/  SYNCS.PHASECHK.TRANS64.TRYWAIT P0, [R0+URZ], R3 ;  /* 0x00000003000075a7 */ /* 0x0022a400080011ff */
[----:B--2---:R-:W-:Y:S05]  /*8cc0*/  @!P0 NANOSLEEP.SYNCS 0x989680 ;  /* 0x009896800000895d */ /* 0x004fea0003900000 */
[----:B------:R-:W2:Y:S02]  /*8cd0*/  @!P0 SYNCS.PHASECHK.TRANS64 P0, [R0+URZ], R3 ;  /* 0x00000003000085a7 */ /* 0x000ea400080010ff */
[----:B--2---:R-:W-:Y:S05]  /*8ce0*/  @!P0 BRA `(.L_x_162) ;  /* 0xfffffffc00f08947 */ /* 0x004fea000383ffff */
[----:B------:R-:W-:Y:S05]  /*8cf0*/  BRA `(.L_x_163) ;  /* 0xffffff9800d07947 */ /* 0x000fea000383ffff */
.L_x_47:
[----:B---3--:R-:W-:-:S07]  /*8d00*/  MOV R0, UR4 ;  /* 0x0000000400007c02 */ /* 0x008fce0008000f00 */
.L_x_164:
[----:B-1----:R1:W2:Y:S02]  /*8d10*/  SYNCS.PHASECHK.TRANS64.TRYWAIT P0, [R0+URZ], R3 ;  /* 0x00000003000075a7 */ /* 0x0022a400080011ff */
[----:B--2---:R-:W-:Y:S05]  /*8d20*/  @!P0 NANOSLEEP.SYNCS 0x989680 ;  /* 0x009896800000895d */ /* 0x004fea0003900000 */
[----:B------:R-:W2:Y:S02]  /*8d30*/  @!P0 SYNCS.PHASECHK.TRANS64 P0, [R0+URZ], R3 ;  /* 0x00000003000085a7 */ /* 0x000ea400080010ff */
[----:B--2---:R-:W-:Y:S05]  /*8d40*/  @!P0 BRA `(.L_x_164) ;  /* 0xfffffffc00f08947 */ /* 0x004fea000383ffff */
[----:B------:R-:W-:Y:S05]  /*8d50*/  BRA `(.L_x_165) ;  /* 0xffffff9800dc7947 */ /* 0x000fea000383ffff */
.L_x_48:
[----:B---3--:R-:W-:-:S07]  /*8d60*/  MOV R0, UR4 ;  /* 0x0000000400007c02 */ /* 0x008fce0008000f00 */
.L_x_166:
[----:B-1----:R1:W2:Y:S02]  /*8d70*/  SYNCS.PHASECHK.TRANS64.TRYWAIT P0, [R0+URZ], R3 ;  /* 0x00000003000075a7 */ /* 0x0022a400080011ff */
[----:B--2---:R-:W-:Y:S05]  /*8d80*/  @!P0 NANOSLEEP.SYNCS 0x989680 ;  /* 0x009896800000895d */ /* 0x004fea0003900000 */
[----:B------:R-:W2:Y:S02]  /*8d90*/  @!P0 SYNCS.PHASECHK.TRANS64 P0, [R0+URZ], R3 ;  /* 0x00000003000085a7 */ /* 0x000ea400080010ff */
[----:B--2---:R-:W-:Y:S05]  /*8da0*/  @!P0 BRA `(.L_x_166) ;  /* 0xfffffffc00f08947 */ /* 0x004fea000383ffff */
[----:B------:R-:W-:Y:S05]  /*8db0*/  BRA `(.L_x_167) ;  /* 0xffffff9800e87947 */ /* 0x000fea000383ffff */
.L_x_51:
[----:B-1----:R1:W2:Y:S02]  /*8dc0*/  SYNCS.PHASECHK.TRANS64.TRYWAIT P0, [R0+URZ+0x120], R5 ;  /* 0x00012005000075a7 */ /* 0x0022a400080011ff */
[----:B--2---:R-:W-:Y:S05]  /*8dd0*/  @!P0 NANOSLEEP.SYNCS 0x989680 ;  /* 0x009896800000895d */ /* 0x004fea0003900000 */
[----:B------:R-:W2:Y:S02]  /*8de0*/  @!P0 SYNCS.PHASECHK.TRANS64 P0, [R0+URZ+0x120], R5 ;  /* 0x00012005000085a7 */ /* 0x000ea400080010ff */
[----:B--2---:R-:W-:Y:S05]  /*8df0*/  @!P0 BRA `(.L_x_51) ;  /* 0xfffffffc00f08947 */ /* 0x004fea000383ffff */
[----:B------:R-:W-:Y:S05]  /*8e00*/  BRA `(.L_x_168) ;  /* 0xffffff9c00487947 */ /* 0x000fea000383ffff */
.L_x_52:
[----:B------:R-:W-:-:S07]  /*8e10*/  MOV R0, UR5 ;  /* 0x0000000500007c02 */ /* 0x000fce0008000f00 */
.L_x_169:
[----:B-1----:R1:W2:Y:S02]  /*8e20*/  SYNCS.PHASECHK.TRANS64.TRYWAIT P0, [R0+URZ+0xd0], R7 ;  /* 0x0000d007000075a7 */ /* 0x0022a400080011ff */
[----:B--2---:R-:W-:Y:S05]  /*8e30*/  @!P0 NANOSLEEP.SYNCS 0x989680 ;  /* 0x009896800000895d */ /* 0x004fea0003900000 */
[----:B------:R-:W2:Y:S02]  /*8e40*/  @!P0 SYNCS.PHASECHK.TRANS64 P0, [R0+URZ+0xd0], R7 ;  /* 0x0000d007000085a7 */ /* 0x000ea400080010ff */
[----:B--2---:R-:W-:Y:S05]  /*8e50*/  @!P0 BRA `(.L_x_169) ;  /* 0xfffffffc00f08947 */ /* 0x004fea000383ffff */
[----:B------:R-:W-:Y:S05]  /*8e60*/  BRA `(.L_x_170) ;  /* 0xffffff9c00587947 */ /* 0x000fea000383ffff */
.L_x_53:
[----:B-1----:R1:W2:Y:S02]  /*8e70*/  SYNCS.PHASECHK.TRANS64.TRYWAIT P1, [R0+URZ+0xc0], R5 ;  /* 0x0000c005000075a7 */ /* 0x0022a400080211ff */
[----:B--2---:R-:W-:Y:S05]  /*8e80*/  @!P1 NANOSLEEP.SYNCS 0x989680 ;  /* 0x009896800000995d */ /* 0x004fea0003900000 */
[----:B------:R-:W2:Y:S02]  /*8e90*/  @!P1 SYNCS.PHASECHK.TRANS64 P1, [R0+URZ+0xc0], R5 ;  /* 0x0000c005000095a7 */ /* 0x000ea400080210ff */
[----:B--2---:R-:W-:Y:S05]  /*8ea0*/  @!P1 BRA `(.L_x_53) ;  /* 0xfffffffc00f09947 */ /* 0x004fea000383ffff */
[----:B------:R-:W-:Y:S05]  /*8eb0*/  BRA `(.L_x_171) ;  /* 0xffffff9c00887947 */ /* 0x000fea000383ffff */
.L_x_56:
[----:B------:R-:W-:-:S07]  /*8ec0*/  MOV R0, UR5 ;  /* 0x0000000500007c02 */ /* 0x000fce0008000f00 */
.L_x_172:
[----:B-1----:R1:W2:Y:S02]  /*8ed0*/  SYNCS.PHASECHK.TRANS64.TRYWAIT P0, [R0+URZ+0xd0], R3 ;  /* 0x0000d003000075a7 */ /* 0x0022a400080011ff */
[----:B--2---:R-:W-:Y:S05]  /*8ee0*/  @!P0 NANOSLEEP.SYNCS 0x989680 ;  /* 0x009896800000895d */ /* 0x004fea0003900000 */
[----:B------:R-:W2:Y:S02]  /*8ef0*/  @!P0 SYNCS.PHASECHK.TRANS64 P0, [R0+URZ+0xd0], R3 ;  /* 0x0000d003000085a7 */ /* 0x000ea400080010ff */
[----:B--2---:R-:W-:Y:S05]  /*8f00*/  @!P0 BRA `(.L_x_172) ;  /* 0xfffffffc00f08947 */ /* 0x004fea000383ffff */
[----:B------:R-:W-:Y:S05]  /*8f10*/  BRA `(.L_x_55) ;  /* 0xffffff9c00dc7947 */ /* 0x000fea000383ffff */
.L_x_65:
[----:B-1----:R-:W-:-:S04]  /*8f20*/  MOV R4, UR6 ;  /* 0x0000000600047c02 */ /* 0x002fc80008000f00 */
[----:B------:R1:W2:Y:S03]  /*8f30*/  SYNCS.PHASECHK.TRANS64.TRYWAIT P0, [R4+URZ+0x8], R5 ;  /* 0x00000805040075a7 */ /* 0x0002a600080011ff */
[----:B--2---:R-:W-:Y:S05]  /*8f40*/  @!P0 NANOSLEEP.SYNCS 0x989680 ;  /* 0x009896800000895d */ /* 0x004fea0003900000 */
[----:B------:R-:W2:Y:S02]  /*8f50*/  @!P0 SYNCS.PHASECHK.TRANS64 P0, [R4+URZ+0x8], R5 ;  /* 0x00000805040085a7 */ /* 0x000ea400080010ff */
[----:B--2---:R-:W-:Y:S05]  /*8f60*/  @!P0 BRA `(.L_x_65) ;  /* 0xfffffffc00ec8947 */ /* 0x004fea000383ffff */
[----:B------:R-:W-:Y:S05]  /*8f70*/  BRA `(.L_x_64) ;  /* 0xffffffa000907947 */ /* 0x000fea000383ffff */
.L_x_67:
[----:B------:R-:W-:Y:S01]  /*8f80*/  BSSY B0, `(.L_x_173) ;  /* 0x0000006000007945 */ /* 0x000fe20003800000 */
[----:B------:R-:W-:-:S07]  /*8f90*/  MOV R15, 0xffffffff ;  /* 0xffffffff000f7802 */ /* 0x000fce0000000f00 */
[----:B-1---5:R-:W-:Y:S05]  /*8fa0*/  WARPSYNC.COLLECTIVE R15, `(.L_x_174) ;  /* 0x000000000f0c7348 */ /* 0x022fea0003c00000 */
[----:B------:R-:W-:Y:S02]  /*8fb0*/  ELECT P6, UR79, PT ;  /* 0x00000000004f782f */ /* 0x000fe400038c0000 */
[----:B------:R-:W-:Y:S01]  /*8fc0*/  MOV R14, UR79 ;  /* 0x0000004f000e7c02 */ /* 0x000fe20008000f00 */
[----:B-1---5:R-:W-:Y:S10]  /*8fd0*/  ENDCOLLECTIVE ;  /* 0x000000000000791b */ /* 0x022ff40003800000 */
.L_x_174:
[----:B------:R-:W-:Y:S05]  /*8fe0*/  BSYNC B0 ;  /* 0x0000000000007941 */ /* 0x000fea0003800000 */
.L_x_173:
[----:B------:R-:W-:Y:S05]  /*8ff0*/  BRA `(.L_x_175) ;  /* 0xffffffa000c07947 */ /* 0x000fea000383ffff */
.L_x_69:
[----:B-1----:R-:W-:-:S04]  /*9000*/  MOV R2, UR6 ;  /* 0x0000000600027c02 */ /* 0x002fc80008000f00 */
[----:B------:R1:W2:Y:S03]  /*9010*/  SYNCS.PHASECHK.TRANS64.TRYWAIT P0, [R2+URZ+0x8], R3 ;  /* 0x00000803020075a7 */ /* 0x0002a600080011ff */
[----:B--2---:R-:W-:Y:S05]  /*9020*/  @!P0 NANOSLEEP.SYNCS 0x989680 ;  /* 0x009896800000895d */ /* 0x004fea0003900000 */
[----:B------:R-:W2:Y:S02]  /*9030*/  @!P0 SYNCS.PHASECHK.TRANS64 P0, [R2+URZ+0x8], R3 ;  /* 0x00000803020085a7 */ /* 0x000ea400080010ff */
[----:B--2---:R-:W-:Y:S05]  /*9040*/  @!P0 BRA `(.L_x_69) ;  /* 0xfffffffc00ec8947 */ /* 0x004fea000383ffff */
[----:B------:R-:W-:Y:S05]  /*9050*/  BRA `(.L_x_68) ;  /* 0xffffffa000c47947 */ /* 0x000fea000383ffff */
.L_x_70:
[----:B-1----:R1:W2:Y:S02]  /*9060*/  SYNCS.PHASECHK.TRANS64.TRYWAIT P0, [R0+URZ+0xc0], R5 ;  /* 0x0000c005000075a7 */ /* 0x0022a400080011ff */
[----:B--2---:R-:W-:Y:S05]  /*9070*/  @!P0 NANOSLEEP.SYNCS 0x989680 ;  /* 0x009896800000895d */ /* 0x004fea0003900000 */
[----:B------:R-:W2:Y:S02]  /*9080*/  @!P0 SYNCS.PHASECHK.TRANS64 P0, [R0+URZ+0xc0], R5 ;  /* 0x0000c005000085a7 */ /* 0x000ea400080010ff */
[----:B--2---:R-:W-:Y:S05]  /*9090*/  @!P0 BRA `(.L_x_70) ;  /* 0xfffffffc00f08947 */ /* 0x004fea000383ffff */
[----:B------:R-:W-:Y:S05]  /*90a0*/  BRA `(.L_x_176) ;  /* 0xffffffa400b07947 */ /* 0x000fea000383ffff */
.L_x_72:
[----:B------:R-:W-:-:S07]  /*90b0*/  MOV R0, UR9 ;  /* 0x0000000900007c02 */ /* 0x000fce0008000f00 */
.L_x_177:
[----:B-1----:R1:W2:Y:S02]  /*90c0*/  SYNCS.PHASECHK.TRANS64.TRYWAIT P0, [R0+URZ+0x100], R5 ;  /* 0x00010005000075a7 */ /* 0x0022a400080011ff */
[----:B--2---:R-:W-:Y:S05]  /*90d0*/  @!P0 NANOSLEEP.SYNCS 0x989680 ;  /* 0x009896800000895d */ /* 0x004fea0003900000 */
[----:B------:R-:W2:Y:S02]  /*90e0*/  @!P0 SYNCS.PHASECHK.TRANS64 P0, [R0+URZ+0x100], R5 ;  /* 0x00010005000085a7 */ /* 0x000ea400080010ff */
[----:B--2---:R-:W-:Y:S05]  /*90f0*/  @!P0 BRA `(.L_x_177) ;  /* 0xfffffffc00f08947 */ /* 0x004fea000383ffff */
[----:B------:R-:W-:Y:S05]  /*9100*/  BRA `(.L_x_178) ;  /* 0xffffffa400fc7947 */ /* 0x000fea000383ffff */
.L_x_75:
[----:B------:R-:W-:Y:S07]  /*9110*/  MOV R0, UR8 ;  /* 0x0000000800007c02 */ /* 0x000fee0008000f00 */
.L_x_179:
[----:B-1----:R1:W2:Y:S02]  /*9120*/  SYNCS.PHASECHK.TRANS64.TRYWAIT P0, [R0+URZ], R5 ;  /* 0x00000005000075a7 */ /* 0x0022a400080011ff */
[----:B--2---:R-:W-:Y:S05]  /*9130*/  @!P0 NANOSLEEP.SYNCS 0x989680 ;  /* 0x009896800000895d */ /* 0x004fea0003900000 */
[----:B------:R-:W2:Y:S02]  /*9140*/  @!P0 SYNCS.PHASECHK.TRANS64 P0, [R0+URZ], R5 ;  /* 0x00000005000085a7 */ /* 0x000ea400080010ff */
[----:B--2---:R-:W-:Y:S05]  /*9150*/  @!P0 BRA `(.L_x_179) ;  /* 0xfffffffc00f08947 */ /* 0x004fea000383ffff */
[----:B------:R-:W-:Y:S05]  /*9160*/  BRA `(.L_x_74) ;  /* 0xffffffa800107947 */ /* 0x000fea000383ffff */
.L_x_79:
[----:B-1----:R-:W-:-:S07]  /*9170*/  MOV R0, UR8 ;  /* 0x0000000800007c02 */ /* 0x002fce0008000f00 */
.L_x_180:
[----:B-1----:R1:W2:Y:S02]  /*9180*/  SYNCS.PHASECHK.TRANS64.TRYWAIT P0, [R0+URZ], R3 ;  /* 0x00000003000075a7 */ /* 0x0022a400080011ff */
[----:B--2---:R-:W-:Y:S05]  /*9190*/  @!P0 NANOSLEEP.SYNCS 0x989680 ;  /* 0x009896800000895d */ /* 0x004fea0003900000 */
[----:B------:R-:W2:Y:S02]  /*91a0*/  @!P0 SYNCS.PHASECHK.TRANS64 P0, [R0+URZ], R3 ;  /* 0x00000003000085a7 */ /* 0x000ea400080010ff */
[----:B--2---:R-:W-:Y:S05]  /*91b0*/  @!P0 BRA `(.L_x_180) ;  /* 0xfffffffc00f08947 */ /* 0x004fea000383ffff */
[----:B------:R-:W-:Y:S05]  /*91c0*/  BRA `(.L_x_181) ;  /* 0xffffffac00047947 */ /* 0x000fea000383ffff */
.L_x_80:
[----:B------:R-:W-:-:S07]  /*91d0*/  MOV R0, UR8 ;  /* 0x0000000800007c02 */ /* 0x000fce0008000f00 */
.L_x_182:
[----:B-1----:R1:W2:Y:S02]  /*91e0*/  SYNCS.PHASECHK.TRANS64.TRYWAIT P0, [R0+URZ], R3 ;  /* 0x00000003000075a7 */ /* 0x0022a400080011ff */
[----:B--2---:R-:W-:Y:S05]  /*91f0*/  @!P0 NANOSLEEP.SYNCS 0x989680 ;  /* 0x009896800000895d */ /* 0x004fea0003900000 */
[----:B------:R-:W2:Y:S02]  /*9200*/  @!P0 SYNCS.PHASECHK.TRANS64 P0, [R0+URZ], R3 ;  /* 0x00000003000085a7 */ /* 0x000ea400080010ff */
[----:B--2---:R-:W-:Y:S05]  /*9210*/  @!P0 BRA `(.L_x_182) ;  /* 0xfffffffc00f08947 */ /* 0x004fea000383ffff */
[----:B------:R-:W-:Y:S05]  /*9220*/  BRA `(.L_x_183) ;  /* 0xffffffac00107947 */ /* 0x000fea000383ffff */
.L_x_81:
[----:B------:R-:W-:-:S07]  /*9230*/  MOV R0, UR8 ;  /* 0x0000000800007c02 */ /* 0x000fce0008000f00 */
.L_x_184:
[----:B-1----:R1:W2:Y:S02]  /*9240*/  SYNCS.PHASECHK.TRANS64.TRYWAIT P0, [R0+URZ], R3 ;  /* 0x00000003000075a7 */ /* 0x0022a400080011ff */
[----:B--2---:R-:W-:Y:S05]  /*9250*/  @!P0 NANOSLEEP.SYNCS 0x989680 ;  /* 0x009896800000895d */ /* 0x004fea0003900000 */
[----:B------:R-:W2:Y:S02]  /*9260*/  @!P0 SYNCS.PHASECHK.TRANS64 P0, [R0+URZ], R3 ;  /* 0x00000003000085a7 */ /* 0x000ea400080010ff */
[----:B--2---:R-:W-:Y:S05]  /*9270*/  @!P0 BRA `(.L_x_184) ;  /* 0xfffffffc00f08947 */ /* 0x004fea000383ffff */
[----:B------:R-:W-:Y:S05]  /*9280*/  BRA `(.L_x_185) ;  /* 0xffffffac001c7947 */ /* 0x000fea000383ffff */
.L_x_84:
[----:B------:R-:W-:-:S07]  /*9290*/  MOV R0, UR7 ;  /* 0x0000000700007c02 */ /* 0x000fce0008000f00 */
.L_x_186:
[----:B-1----:R1:W2:Y:S02]  /*92a0*/  SYNCS.PHASECHK.TRANS64.TRYWAIT P1, [R0+URZ+0x140], R3 ;  /* 0x00014003000075a7 */ /* 0x0022a400080211ff */
[----:B--2---:R-:W-:Y:S05]  /*92b0*/  @!P1 NANOSLEEP.SYNCS 0x989680 ;  /* 0x009896800000995d */ /* 0x004fea0003900000 */
[----:B------:R-:W2:Y:S02]  /*92c0*/  @!P1 SYNCS.PHASECHK.TRANS64 P1, [R0+URZ+0x140], R3 ;  /* 0x00014003000095a7 */ /* 0x000ea400080210ff */
[----:B--2---:R-:W-:Y:S05]  /*92d0*/  @!P1 BRA `(.L_x_186) ;  /* 0xfffffffc00f09947 */ /* 0x004fea000383ffff */
[----:B------:R-:W-:Y:S05]  /*92e0*/  BRA `(.L_x_187) ;  /* 0xffffffac00687947 */ /* 0x000fea000383ffff */
.L_x_89:
[----:B--2---:R2:W4:Y:S02]  /*92f0*/  SYNCS.PHASECHK.TRANS64.TRYWAIT P0, [R0+URZ+0xc0], R3 ;  /* 0x0000c003000075a7 */ /* 0x00452400080011ff */
[----:B----4-:R-:W-:Y:S05]  /*9300*/  @!P0 NANOSLEEP.SYNCS 0x989680 ;  /* 0x009896800000895d */ /* 0x010fea0003900000 */
[----:B------:R-:W4:Y:S02]  /*9310*/  @!P0 SYNCS.PHASECHK.TRANS64 P0, [R0+URZ+0xc0], R3 ;  /* 0x0000c003000085a7 */ /* 0x000f2400080010ff */
[----:B----4-:R-:W-:Y:S05]  /*9320*/  @!P0 BRA `(.L_x_89) ;  /* 0xfffffffc00f08947 */ /* 0x010fea000383ffff */
[----:B------:R-:W-:Y:S05]  /*9330*/  BRA `(.L_x_188) ;  /* 0xffffffb0007c7947 */ /* 0x000fea000383ffff */
.L_x_92:
[----:B------:R-:W-:Y:S07]  /*9340*/  MOV R0, UR7 ;  /* 0x0000000700007c02 */ /* 0x000fee0008000f00 */
.L_x_189:
[----:B--2---:R2:W4:Y:S02]  /*9350*/  SYNCS.PHASECHK.TRANS64.TRYWAIT P0, [R0+URZ+0xb8], R3 ;  /* 0x0000b803000075a7 */ /* 0x00452400080011ff */
[----:B----4-:R-:W-:Y:S05]  /*9360*/  @!P0 NANOSLEEP.SYNCS 0x989680 ;  /* 0x009896800000895d */ /* 0x010fea0003900000 */
[----:B------:R-:W4:Y:S02]  /*9370*/  @!P0 SYNCS.PHASECHK.TRANS64 P0, [R0+URZ+0xb8], R3 ;  /* 0x0000b803000085a7 */ /* 0x000f2400080010ff */
[----:B----4-:R-:W-:Y:S05]  /*9380*/  @!P0 BRA `(.L_x_189) ;  /* 0xfffffffc00f08947 */ /* 0x010fea000383ffff */
[----:B------:R-:W-:Y:S05]  /*9390*/  BRA `(.L_x_91) ;  /* 0xffffffb4005c7947 */ /* 0x000fea000383ffff */
.L_x_95:
[----:B------:R-:W-:Y:S07]  /*93a0*/  MOV R3, UR7 ;  /* 0x0000000700037c02 */ /* 0x000fee0008000f00 */
.L_x_190:
[----:B-1----:R1:W2:Y:S02]  /*93b0*/  SYNCS.PHASECHK.TRANS64.TRYWAIT P0, [R3+URZ+0x90], R12 ;  /* 0x0000900c030075a7 */ /* 0x0022a400080011ff */
[----:B--2---:R-:W-:Y:S05]  /*93c0*/  @!P0 NANOSLEEP.SYNCS 0x989680 ;  /* 0x009896800000895d */ /* 0x004fea0003900000 */
[----:B------:R-:W2:Y:S02]  /*93d0*/  @!P0 SYNCS.PHASECHK.TRANS64 P0, [R3+URZ+0x90], R12 ;  /* 0x0000900c030085a7 */ /* 0x000ea400080010ff */
[----:B--2---:R-:W-:Y:S05]  /*93e0*/  @!P0 BRA `(.L_x_190) ;  /* 0xfffffffc00f08947 */ /* 0x004fea000383ffff */
[----:B------:R-:W-:Y:S05]  /*93f0*/  BRA `(.L_x_191) ;  /* 0xffffffb400d47947 */ /* 0x000fea000383ffff */
.L_x_96:
[----:B-1----:R-:W-:Y:S07]  /*9400*/  MOV R3, UR7 ;  /* 0x0000000700037c02 */ /* 0x002fee0008000f00 */
.L_x_192:
[----:B-1----:R1:W2:Y:S02]  /*9410*/  SYNCS.PHASECHK.TRANS64.TRYWAIT P0, [R3+URZ+0x98], R12 ;  /* 0x0000980c030075a7 */ /* 0x0022a400080011ff */
[----:B--2---:R-:W-:Y:S05]  /*9420*/  @!P0 NANOSLEEP.SYNCS 0x989680 ;  /* 0x009896800000895d */ /* 0x004fea0003900000 */
[----:B------:R-:W2:Y:S02]  /*9430*/  @!P0 SYNCS.PHASECHK.TRANS64 P0, [R3+URZ+0x98], R12 ;  /* 0x0000980c030085a7 */ /* 0x000ea400080010ff */
[----:B--2---:R-:W-:Y:S05]  /*9440*/  @!P0 BRA `(.L_x_192) ;  /* 0xfffffffc00f08947 */ /* 0x004fea000383ffff */
[----:B------:R-:W-:Y:S05]  /*9450*/  BRA `(.L_x_193) ;  /* 0xffffffb800307947 */ /* 0x000fea000383ffff */
.L_x_97:
[----:B-1----:R-:W-:Y:S07]  /*9460*/  MOV R3, UR7 ;  /* 0x0000000700037c02 */ /* 0x002fee0008000f00 */
.L_x_194:
[----:B-1----:R1:W2:Y:S02]  /*9470*/  SYNCS.PHASECHK.TRANS64.TRYWAIT P0, [R3+URZ+0xa0], R12 ;  /* 0x0000a00c030075a7 */ /* 0x0022a400080011ff */
[----:B--2---:R-:W-:Y:S05]  /*9480*/  @!P0 NANOSLEEP.SYNCS 0x989680 ;  /* 0x009896800000895d */ /* 0x004fea0003900000 */
[----:B------:R-:W2:Y:S02]  /*9490*/  @!P0 SYNCS.PHASECHK.TRANS64 P0, [R3+URZ+0xa0], R12 ;  /* 0x0000a00c030085a7 */ /* 0x000ea400080010ff */
[----:B--2---:R-:W-:Y:S05]  /*94a0*/  @!P0 BRA `(.L_x_194) ;  /* 0xfffffffc00f08947 */ /* 0x004fea000383ffff */
[----:B------:R-:W-:Y:S05]  /*94b0*/  BRA `(.L_x_195) ;  /* 0xffffffb8008c7947 */ /* 0x000fea000383ffff */
.L_x_98:
[----:B------:R-:W-:Y:S07]  /*94c0*/  MOV R3, UR7 ;  /* 0x0000000700037c02 */ /* 0x000fee0008000f00 */
.L_x_196:
[----:B-1----:R1:W2:Y:S02]  /*94d0*/  SYNCS.PHASECHK.TRANS64.TRYWAIT P0, [R3+URZ+0xa8], R12 ;  /* 0x0000a80c030075a7 */ /* 0x0022a400080011ff */
[----:B--2---:R-:W-:Y:S05]  /*94e0*/  @!P0 NANOSLEEP.SYNCS 0x989680 ;  /* 0x009896800000895d */ /* 0x004fea0003900000 */
[----:B------:R-:W2:Y:S02]  /*94f0*/  @!P0 SYNCS.PHASECHK.TRANS64 P0, [R3+URZ+0xa8], R12 ;  /* 0x0000a80c030085a7 */ /* 0x000ea400080010ff */
[----:B--2---:R-:W-:Y:S05]  /*9500*/  @!P0 BRA `(.L_x_196) ;  /* 0xfffffffc00f08947 */ /* 0x004fea000383ffff */
[----:B------:R-:W-:Y:S05]  /*9510*/  BRA `(.L_x_197) ;  /* 0xffffffbc002c7947 */ /* 0x000fea000383ffff */
.L_x_100:
[----:B------:R-:W-:-:S07]  /*9520*/  MOV R0, UR7 ;  /* 0x0000000700007c02 */ /* 0x000fce0008000f00 */
.L_x_198:
[----:B-1----:R1:W4:Y:S02]  /*9530*/  SYNCS.PHASECHK.TRANS64.TRYWAIT P0, [R0+URZ+0x90], R3 ;  /* 0x00009003000075a7 */ /* 0x00232400080011ff */
[----:B----4-:R-:W-:Y:S05]  /*9540*/  @!P0 NANOSLEEP.SYNCS 0x989680 ;  /* 0x009896800000895d */ /* 0x010fea0003900000 */
[----:B------:R-:W4:Y:S02]  /*9550*/  @!P0 SYNCS.PHASECHK.TRANS64 P0, [R0+URZ+0x90], R3 ;  /* 0x00009003000085a7 */ /* 0x000f2400080010ff */
[----:B----4-:R-:W-:Y:S05]  /*9560*/  @!P0 BRA `(.L_x_198) ;  /* 0xfffffffc00f08947 */ /* 0x010fea000383ffff */
[----:B------:R-:W-:Y:S05]  /*9570*/  BRA `(.L_x_199) ;  /* 0xffffffbc00b47947 */ /* 0x000fea000383ffff */
.L_x_101:
[----:B-1----:R-:W-:-:S07]  /*9580*/  MOV R0, UR7 ;  /* 0x0000000700007c02 */ /* 0x002fce0008000f00 */
.L_x_200:
[----:B-1----:R1:W4:Y:S02]  /*9590*/  SYNCS.PHASECHK.TRANS64.TRYWAIT P0, [R0+URZ+0x98], R3 ;  /* 0x00009803000075a7 */ /* 0x00232400080011ff */
[----:B----4-:R-:W-:Y:S05]  /*95a0*/  @!P0 NANOSLEEP.SYNCS 0x989680 ;  /* 0x009896800000895d */ /* 0x010fea0003900000 */
[----:B------:R-:W4:Y:S02]  /*95b0*/  @!P0 SYNCS.PHASECHK.TRANS64 P0, [R0+URZ+0x98], R3 ;  /* 0x00009803000085a7 */ /* 0x000f2400080010ff */
[----:B----4-:R-:W-:Y:S05]  /*95c0*/  @!P0 BRA `(.L_x_200) ;  /* 0xfffffffc00f08947 */ /* 0x010fea000383ffff */
[----:B------:R-:W-:Y:S05]  /*95d0*/  BRA `(.L_x_201) ;  /* 0xffffffbc00a47947 */ /* 0x000fea000383ffff */
.L_x_102:
[----:B-1----:R-:W-:-:S07]  /*95e0*/  MOV R0, UR7 ;  /* 0x0000000700007c02 */ /* 0x002fce0008000f00 */
.L_x_202:
[----:B-1----:R1:W4:Y:S02]  /*95f0*/  SYNCS.PHASECHK.TRANS64.TRYWAIT P0, [R0+URZ+0xa0], R3 ;  /* 0x0000a003000075a7 */ /* 0x00232400080011ff */
[----:B----4-:R-:W-:Y:S05]  /*9600*/  @!P0 NANOSLEEP.SYNCS 0x989680 ;  /* 0x009896800000895d */ /* 0x010fea0003900000 */
[----:B------:R-:W4:Y:S02]  /*9610*/  @!P0 SYNCS.PHASECHK.TRANS64 P0, [R0+URZ+0xa0], R3 ;  /* 0x0000a003000085a7 */ /* 0x000f2400080010ff */
[----:B----4-:R-:W-:Y:S05]  /*9620*/  @!P0 BRA `(.L_x_202) ;  /* 0xfffffffc00f08947 */ /* 0x010fea000383ffff */
[----:B------:R-:W-:Y:S05]  /*9630*/  BRA `(.L_x_203) ;  /* 0xffffffbc00947947 */ /* 0x000fea000383ffff */
.L_x_104:
[----:B--2---:R2:W3:Y:S02]  /*9640*/  SYNCS.PHASECHK.TRANS64.TRYWAIT P0, [R0+URZ+0xc0], R3 ;  /* 0x0000c003000075a7 */ /* 0x0044e400080011ff */
[----:B---3--:R-:W-:Y:S05]  /*9650*/  @!P0 NANOSLEEP.SYNCS 0x989680 ;  /* 0x009896800000895d */ /* 0x008fea0003900000 */
[----:B------:R-:W3:Y:S02]  /*9660*/  @!P0 SYNCS.PHASECHK.TRANS64 P0, [R0+URZ+0xc0], R3 ;  /* 0x0000c003000085a7 */ /* 0x000ee400080010ff */
[----:B---3--:R-:W-:Y:S05]  /*9670*/  @!P0 BRA `(.L_x_104) ;  /* 0xfffffffc00f08947 */ /* 0x008fea000383ffff */
[----:B------:R-:W-:Y:S05]  /*9680*/  BRA `(.L_x_204) ;  /* 0xffffffc000647947 */ /* 0x000fea000383ffff */
.L_x_115:
[----:B-1----:R-:W-:Y:S04]  /*9690*/  MOV R0, UR48 ;  /* 0x0000003000007c02 */ /* 0x002fe80008000f00 */
[----:B------:R1:W3:Y:S03]  /*96a0*/  SYNCS.PHASECHK.TRANS64.TRYWAIT P1, [R0+URZ+0x70], R5 ;  /* 0x00007005000075a7 */ /* 0x0002e600080211ff */
[----:B---3--:R-:W-:Y:S05]  /*96b0*/  @!P1 NANOSLEEP.SYNCS 0x989680 ;  /* 0x009896800000995d */ /* 0x008fea0003900000 */
[----:B------:R-:W3:Y:S02]  /*96c0*/  @!P1 SYNCS.PHASECHK.TRANS64 P1, [R0+URZ+0x70], R5 ;  /* 0x00007005000095a7 */ /* 0x000ee400080210ff */
[----:B---3--:R-:W-:Y:S05]  /*96d0*/  @!P1 BRA `(.L_x_115) ;  /* 0xfffffffc00ec9947 */ /* 0x008fea000383ffff */
[----:B------:R-:W-:Y:S05]  /*96e0*/  BRA `(.L_x_114) ;  /* 0xffffffcc006c7947 */ /* 0x000fea000383ffff */
.L_x_117:
[----:B-1----:R1:W4:Y:S02]  /*96f0*/  SYNCS.PHASECHK.TRANS64.TRYWAIT P0, [R74+URZ+0xe0], R3 ;  /* 0x0000e0034a0075a7 */ /* 0x00232400080011ff */
[----:B----4-:R-:W-:Y:S05]  /*9700*/  @!P0 NANOSLEEP.SYNCS 0x989680 ;  /* 0x009896800000895d */ /* 0x010fea0003900000 */
[----:B------:R-:W4:Y:S02]  /*9710*/  @!P0 SYNCS.PHASECHK.TRANS64 P0, [R74+URZ+0xe0], R3 ;  /* 0x0000e0034a0085a7 */ /* 0x000f2400080010ff */
[----:B----4-:R-:W-:Y:S05]  /*9720*/  @!P0 BRA `(.L_x_117) ;  /* 0xfffffffc00f08947 */ /* 0x010fea000383ffff */
[----:B------:R-:W-:Y:S05]  /*9730*/  BRA `(.L_x_116) ;  /* 0xffffffcc008c7947 */ /* 0x000fea000383ffff */
.L_x_126:
[----:B--2---:R2:W3:Y:S02]  /*9740*/  SYNCS.PHASECHK.TRANS64.TRYWAIT P0, [R3+URZ+0x70], R0 ;  /* 0x00007000030075a7 */ /* 0x0044e400080011ff */
[----:B---3--:R-:W-:Y:S05]  /*9750*/  @!P0 NANOSLEEP.SYNCS 0x989680 ;  /* 0x009896800000895d */ /* 0x008fea0003900000 */
[----:B------:R-:W3:Y:S02]  /*9760*/  @!P0 SYNCS.PHASECHK.TRANS64 P0, [R3+URZ+0x70], R0 ;  /* 0x00007000030085a7 */ /* 0x000ee400080010ff */
[----:B---3--:R-:W-:Y:S05]  /*9770*/  @!P0 BRA `(.L_x_126) ;  /* 0xfffffffc00f08947 */ /* 0x008fea000383ffff */
[----:B------:R-:W-:Y:S05]  /*9780*/  BRA `(.L_x_125) ;  /* 0xffffffd400987947 */ /* 0x000fea000383ffff */
.L_x_134:
[----:B--2---:R2:W3:Y:S02]  /*9790*/  SYNCS.PHASECHK.TRANS64.TRYWAIT P0, [R83+URZ+0x70], R4 ;  /* 0x00007004530075a7 */ /* 0x0044e400080011ff */
[----:B---3--:R-:W-:Y:S05]  /*97a0*/  @!P0 NANOSLEEP.SYNCS 0x989680 ;  /* 0x009896800000895d */ /* 0x008fea0003900000 */
[----:B------:R-:W3:Y:S02]  /*97b0*/  @!P0 SYNCS.PHASECHK.TRANS64 P0, [R83+URZ+0x70], R4 ;  /* 0x00007004530085a7 */ /* 0x000ee400080010ff */
[----:B---3--:R-:W-:Y:S05]  /*97c0*/  @!P0 BRA `(.L_x_134) ;  /* 0xfffffffc00f08947 */ /* 0x008fea000383ffff */
[----:B------:R-:W-:Y:S05]  /*97d0*/  BRA `(.L_x_133) ;  /* 0xffffffdc00b47947 */ /* 0x000fea000383ffff */
.L_x_142:
[----:B--2---:R2:W3:Y:S02]  /*97e0*/  SYNCS.PHASECHK.TRANS64.TRYWAIT P0, [R88+URZ+0x70], R3 ;  /* 0x00007003580075a7 */ /* 0x0044e400080011ff */
[----:B---3--:R-:W-:Y:S05]  /*97f0*/  @!P0 NANOSLEEP.SYNCS 0x989680 ;  /* 0x009896800000895d */ /* 0x008fea0003900000 */
[----:B------:R-:W3:Y:S02]  /*9800*/  @!P0 SYNCS.PHASECHK.TRANS64 P0, [R88+URZ+0x70], R3 ;  /* 0x00007003580085a7 */ /* 0x000ee400080010ff */
[----:B---3--:R-:W-:Y:S05]  /*9810*/  @!P0 BRA `(.L_x_142) ;  /* 0xfffffffc00f08947 */ /* 0x008fea000383ffff */
[----:B------:R-:W-:Y:S05]  /*9820*/  BRA `(.L_x_141) ;  /* 0xffffffe400d07947 */ /* 0x000fea000383ffff */
        .weak           $__internal_0_$__cuda_sm10x_tcgen05_guardrail_trap_col_being_dealloced_not_returned_by_alloc
        .type           $__internal_0_$__cuda_sm10x_tcgen05_guardrail_trap_col_being_dealloced_not_returned_by_alloc,@function
        .size           $__internal_0_$__cuda_sm10x_tcgen05_guardrail_trap_col_being_dealloced_not_returned_by_alloc,($__internal_1_$__cuda_sm10x_tcgen05_guardrail_trap_phase_invalid_during_alloc - $__internal_0_$__cuda_sm10x_tcgen05_guardrail_trap_col_being_dealloced_not_returned_by_alloc)
$__internal_0_$__cuda_sm10x_tcgen05_guardrail_trap_col_being_dealloced_not_returned_by_alloc:
[----:B------:R-:W-:Y:S05]  /*9830*/  BPT.TRAP 0x1 ;  /* 0x000000040000795c */ /* 0x000fea0000300000 */
[----:B------:R-:W-:-:S04]  /*9840*/  HFMA2 R3, -RZ, RZ, 0, 0 ;  /* 0x00000000ff037431 */ /* 0x000fc800000001ff */
[----:B------:R-:W-:Y:S05]  /*9850*/  RET.REL.NODEC R2 `(_ZN7cutlass13device_kernelINS_4gemm6kernel13GemmUniversalIN4cute5tupleIJiiiiEEENS1_10collective13CollectiveMmaINS1_35MainloopSm100TmaUmmaWarpSpecializedILi7ELi2ELi4ENS5_IJNS4_1CILi2EEENSA_ILi1EEESC_EEEEENS5_IJNSA_ILi128EEESF_NSA_ILi64EEEEEENS_6half_tENS5_IJlSC_lEEESI_SJ_NS4_8TiledMMAINS4_8MMA_AtomIJNS4_26SM100_MMA_F16BF16_2x1SM_SSISI_SI_fLi128ELi128ELNS4_4UMMA5MajorE0ELSO_0ELNSN_7ScaleInE0ELSP_0EEEEEENS4_6LayoutINS5_IJSC_SC_SC_EEENS5_IJNSA_ILi0EEESU_SU_EEEEENS5_IJNS4_10UnderscoreESX_SX_EEEEENS4_18SM100_TMA_2SM_LOADENS4_14ComposedLayoutINS4_7SwizzleILi3ELi4ELi3EEENS4_18smem_ptr_flag_bitsILi16EEENSS_INS5_IJNSA_ILi8EEESG_EEENS5_IJSG_SC_EEEEEEEvNS4_8identityES10_S1A_vS1B_EENS_8epilogue10collective18CollectiveEpilogueINS1D_23Sm100TmaWarpSpecializedILi4ELi2ELi16ELb1ELb0EEEJNS5_IJSG_SF_SG_EEENS5_IJNSS_ISG_SC_EENSS_INS5_IJNSA_ILi16EEESB_EEENS5_IJSC_SG_EEEEEEEESI_SJ_SI_SJ_NS1D_6fusion15FusionCallbacksIS1H_NS1P_17LinearCombinationISI_fSI_fLNS_15FloatRoundStyleE2EEES1I_S1O_JEEENS4_5SM1004TMEM4LOAD26SM100_TMEM_LOAD_32dp32b16xENS4_13SM90_TMA_LOADENS11_INS12_ILi1ELi4ELi3EEES15_NSS_INS5_IJS16_S1K_EEENS5_IJS1K_SC_EEEEEEENS4_39AutoVectorizingCopyWithAssumedAlignmentILi128EEENS4_14SM90_TMA_STOREES24_S26_S26_EEEvvEEEEvNT_6ParamsE) ;  /* 0xffffff6402e87950 */ /* 0x000fea0003c3ffff */
        .weak           $__internal_1_$__cuda_sm10x_tcgen05_guardrail_trap_phase_invalid_during_alloc
        .type           $__internal_1_$__cuda_sm10x_tcgen05_guardrail_trap_phase_invalid_during_alloc,@function
        .size           $__internal_1_$__cuda_sm10x_tcgen05_guardrail_trap_phase_invalid_during_alloc,($__internal_2_$__cuda_sm10x_tcgen05_guardrail_trap_unallocated_columns_being_dealloced - $__internal_1_$__cuda_sm10x_tcgen05_guardrail_trap_phase_invalid_during_alloc)
$__internal_1_$__cuda_sm10x_tcgen05_guardrail_trap_phase_invalid_during_alloc:
[----:B------:R-:W-:Y:S05]  /*9860*/  BPT.TRAP 0x1 ;  /* 0x000000040000795c */ /* 0x000fea0000300000 */
[----:B------:R-:W-:-:S04]  /*9870*/  MOV R3, 0x0 ;  /* 0x0000000000037802 */ /* 0x000fc80000000f00 */
[----:B------:R-:W-:Y:S05]  /*9880*/  RET.REL.NODEC R2 `(_ZN7cutlass13device_kernelINS_4gemm6kernel13GemmUniversalIN4cute5tupleIJiiiiEEENS1_10collective13CollectiveMmaINS1_35MainloopSm100TmaUmmaWarpSpecializedILi7ELi2ELi4ENS5_IJNS4_1CILi2EEENSA_ILi1EEESC_EEEEENS5_IJNSA_ILi128EEESF_NSA_ILi64EEEEEENS_6half_tENS5_IJlSC_lEEESI_SJ_NS4_8TiledMMAINS4_8MMA_AtomIJNS4_26SM100_MMA_F16BF16_2x1SM_SSISI_SI_fLi128ELi128ELNS4_4UMMA5MajorE0ELSO_0ELNSN_7ScaleInE0ELSP_0EEEEEENS4_6LayoutINS5_IJSC_SC_SC_EEENS5_IJNSA_ILi0EEESU_SU_EEEEENS5_IJNS4_10UnderscoreESX_SX_EEEEENS4_18SM100_TMA_2SM_LOADENS4_14ComposedLayoutINS4_7SwizzleILi3ELi4ELi3EEENS4_18smem_ptr_flag_bitsILi16EEENSS_INS5_IJNSA_ILi8EEESG_EEENS5_IJSG_SC_EEEEEEEvNS4_8identityES10_S1A_vS1B_EENS_8epilogue10collective18CollectiveEpilogueINS1D_23Sm100TmaWarpSpecializedILi4ELi2ELi16ELb1ELb0EEEJNS5_IJSG_SF_SG_EEENS5_IJNSS_ISG_SC_EENSS_INS5_IJNSA_ILi16EEESB_EEENS5_IJSC_SG_EEEEEEEESI_SJ_SI_SJ_NS1D_6fusion15FusionCallbacksIS1H_NS1P_17LinearCombinationISI_fSI_fLNS_15FloatRoundStyleE2EEES1I_S1O_JEEENS4_5SM1004TMEM4LOAD26SM100_TMEM_LOAD_32dp32b16xENS4_13SM90_TMA_LOADENS11_INS12_ILi1ELi4ELi3EEES15_NSS_INS5_IJS16_S1K_EEENS5_IJS1K_SC_EEEEEEENS4_39AutoVectorizingCopyWithAssumedAlignmentILi128EEENS4_14SM90_TMA_STOREES24_S26_S26_EEEvvEEEEvNT_6ParamsE) ;  /* 0xffffff6402dc7950 */ /* 0x000fea0003c3ffff */
        .weak           $__internal_2_$__cuda_sm10x_tcgen05_guardrail_trap_unallocated_columns_being_dealloced
        .type           $__internal_2_$__cuda_sm10x_tcgen05_guardrail_trap_unallocated_columns_being_dealloced,@function
        .size           $__internal_2_$__cuda_sm10x_tcgen05_guardrail_trap_unallocated_columns_being_dealloced,(.L_x_206 - $__internal_2_$__cuda_sm10x_tcgen05_guardrail_trap_unallocated_columns_being_dealloced)
$__internal_2_$__cuda_sm10x_tcgen05_guardrail_trap_unallocated_columns_being_dealloced:
[----:B------:R-:W-:Y:S05]  /*9890*/  BPT.TRAP 0x1 ;  /* 0x000000040000795c */ /* 0x000fea0000300000 */
[----:B------:R-:W-:-:S04]  /*98a0*/  HFMA2 R3, -RZ, RZ, 0, 0 ;  /* 0x00000000ff037431 */ /* 0x000fc800000001ff */
[----:B------:R-:W-:Y:S05]  /*98b0*/  RET.REL.NODEC R2 `(_ZN7cutlass13device_kernelINS_4gemm6kernel13GemmUniversalIN4cute5tupleIJiiiiEEENS1_10collective13CollectiveMmaINS1_35MainloopSm100TmaUmmaWarpSpecializedILi7ELi2ELi4ENS5_IJNS4_1CILi2EEENSA_ILi1EEESC_EEEEENS5_IJNSA_ILi128EEESF_NSA_ILi64EEEEEENS_6half_tENS5_IJlSC_lEEESI_SJ_NS4_8TiledMMAINS4_8MMA_AtomIJNS4_26SM100_MMA_F16BF16_2x1SM_SSISI_SI_fLi128ELi128ELNS4_4UMMA5MajorE0ELSO_0ELNSN_7ScaleInE0ELSP_0EEEEEENS4_6LayoutINS5_IJSC_SC_SC_EEENS5_IJNSA_ILi0EEESU_SU_EEEEENS5_IJNS4_10UnderscoreESX_SX_EEEEENS4_18SM100_TMA_2SM_LOADENS4_14ComposedLayoutINS4_7SwizzleILi3ELi4ELi3EEENS4_18smem_ptr_flag_bitsILi16EEENSS_INS5_IJNSA_ILi8EEESG_EEENS5_IJSG_SC_EEEEEEEvNS4_8identityES10_S1A_vS1B_EENS_8epilogue10collective18CollectiveEpilogueINS1D_23Sm100TmaWarpSpecializedILi4ELi2ELi16ELb1ELb0EEEJNS5_IJSG_SF_SG_EEENS5_IJNSS_ISG_SC_EENSS_INS5_IJNSA_ILi16EEESB_EEENS5_IJSC_SG_EEEEEEEESI_SJ_SI_SJ_NS1D_6fusion15FusionCallbacksIS1H_NS1P_17LinearCombinationISI_fSI_fLNS_15FloatRoundStyleE2EEES1I_S1O_JEEENS4_5SM1004TMEM4LOAD26SM100_TMEM_LOAD_32dp32b16xENS4_13SM90_TMA_LOADENS11_INS12_ILi1ELi4ELi3EEES15_NSS_INS5_IJS16_S1K_EEENS5_IJS1K_SC_EEEEEEENS4_39AutoVectorizingCopyWithAssumedAlignmentILi128EEENS4_14SM90_TMA_STOREES24_S26_S26_EEEvvEEEEvNT_6ParamsE) ;  /* 0xffffff6402d07950 */ /* 0x000fea0003c3ffff */
.L_x_205:
[----:B------:R-:W-:-:S00]  /*98c0*/  BRA `(.L_x_205) ;  /* 0xfffffffc00fc7947 */ /* 0x000fc0000383ffff */
[----:B------:R-:W-:-:S00]  /*98d0*/  NOP ;  /* 0x0000000000007918 */ /* 0x000fc00000000000 */
        /* <DEDUP_REMOVED lines=10> */
.L_x_206:


//--------------------- .nv.global.init           --------------------------
	.section	.nv.global.init,"aw",@progbits
.nv.global.init:
	.type		$str$27,@object
	.size		$str$27,($str$28 - $str$27)
$str$27:
        /*0000*/ 	.byte	0x28, 0x61, 0x64, 0x64, 0x72, 0x65, 0x73, 0x73, 0x20, 0x26, 0x20, 0x6d, 0x61, 0x73, 0x6b, 0x29
        /*0010*/ 	.byte	0x20, 0x3d, 0x3d, 0x20, 0x30, 0x00
	.type		$str$28,@object
	.size		$str$28,($str$26 - $str$28)
$str$28:
        /*0016*/ 	.byte	0x2f, 0x74, 0x6d, 0x70, 0x2f, 0x63, 0x75, 0x74, 0x6c, 0x61, 0x73, 0x73, 0x5f, 0x73, 0x77, 0x65
        /*0026*/ 	.byte	0x65, 0x70, 0x5f, 0x73, 0x72, 0x63, 0x2f, 0x69, 0x6e, 0x63, 0x6c, 0x75, 0x64, 0x65, 0x2f, 0x63
        /*0036*/ 	.byte	0x75, 0x74, 0x65, 0x2f, 0x70, 0x6f, 0x69, 0x6e, 0x74, 0x65, 0x72, 0x5f, 0x66, 0x6c, 0x61, 0x67
        /*0046*/ 	.byte	0x67, 0x65, 0x64, 0x2e, 0x68, 0x70, 0x70, 0x00
	.type		$str$26,@object
	.size		$str$26,($str$25 - $str$26)
$str$26:
        /*004e*/ 	.byte	0x2f, 0x74, 0x6d, 0x70, 0x2f, 0x63, 0x75, 0x74, 0x6c, 0x61, 0x73, 0x73, 0x5f, 0x73, 0x77, 0x65
        /*005e*/ 	.byte	0x65, 0x70, 0x5f, 0x73, 0x72, 0x63, 0x2f, 0x69, 0x6e, 0x63, 0x6c, 0x75, 0x64, 0x65, 0x2f, 0x63
        /*006e*/ 	.byte	0x75, 0x74, 0x65, 0x2f, 0x61, 0x74, 0x6f, 0x6d, 0x2f, 0x63, 0x6f, 0x70, 0x79, 0x5f, 0x74, 0x72
        /*007e*/ 	.byte	0x61, 0x69, 0x74, 0x73, 0x5f, 0x73, 0x6d, 0x31, 0x30, 0x30, 0x2e, 0x68, 0x70, 0x70, 0x00
	.type		$str$25,@object
	.size		$str$25,(__unnamed_1 - $str$25)
$str$25:
        /*008d*/ 	.byte	0x28, 0x28, 0x75, 0x69, 0x6e, 0x74, 0x33, 0x32, 0x5f, 0x74, 0x28, 0x74, 0x68, 0x72, 0x65, 0x61
        /*009d*/ 	.byte	0x64, 0x49, 0x64, 0x78, 0x2e, 0x78, 0x29, 0x20, 0x2f, 0x20, 0x33, 0x32, 0x29, 0x20, 0x25, 0x20
        /*00ad*/ 	.byte	0x34, 0x29, 0x20, 0x3d, 0x3d, 0x20, 0x28, 0x28, 0x28, 0x74, 0x6d, 0x65, 0x6d, 0x5f, 0x61, 0x64
        /*00bd*/ 	.byte	0x64, 0x72, 0x20, 0x3e, 0x3e, 0x20, 0x31, 0x36, 0x29, 0x20, 0x2f, 0x20, 0x33, 0x32, 0x29, 0x20
        /*00cd*/ 	.byte	0x25, 0x20, 0x34, 0x29, 0x00
	.type		__unnamed_1,@object
	.size		__unnamed_1,(__unnamed_2 - __unnamed_1)
__unnamed_1:
        /*00d2*/ 	.byte	0x61, 0x75, 0x74, 0x6f, 0x20, 0x63, 0x75, 0x74, 0x65, 0x3a, 0x3a, 0x61, 0x73, 0x5f, 0x70, 0x6f
        /* <DEDUP_REMOVED lines=24> */
        /*0262*/ 	.byte	0x34, 0x38, 0x3e, 0x3e, 0x3e, 0x3e, 0x5d, 0x00
	.type		__unnamed_2,@object
	.size		__unnamed_2,(.L_2 - __unnamed_2)
__unnamed_2:
        /* <DEDUP_REMOVED lines=40> */
        /*04ea*/ 	.byte	0x3a, 0x3a, 0x43, 0x3c, 0x30, 0x3e, 0x3e, 0x3e, 0x3e, 0x5d, 0x00
.L_2:


//--------------------- .nv.shared._ZN7cutlass13device_kernelINS_4gemm6kernel13GemmUniversalIN4cute5tupleIJiiiiEEENS1_10collective13CollectiveMmaINS1_35MainloopSm100TmaUmmaWarpSpecializedILi7ELi2ELi4ENS5_IJNS4_1CILi2EEENSA_ILi1EEESC_EEEEENS5_IJNSA_ILi128EEESF_NSA_ILi64EEEEEENS_6half_tENS5_IJlSC_lEEESI_SJ_NS4_8TiledMMAINS4_8MMA_AtomIJNS4_26SM100_MMA_F16BF16_2x1SM_SSISI_SI_fLi128ELi128ELNS4_4UMMA5MajorE0ELSO_0ELNSN_7ScaleInE0ELSP_0EEEEEENS4_6LayoutINS5_IJSC_SC_SC_EEENS5_IJNSA_ILi0EEESU_SU_EEEEENS5_IJNS4_10UnderscoreESX_SX_EEEEENS4_18SM100_TMA_2SM_LOADENS4_14ComposedLayoutINS4_7SwizzleILi3ELi4ELi3EEENS4_18smem_ptr_flag_bitsILi16EEENSS_INS5_IJNSA_ILi8EEESG_EEENS5_IJSG_SC_EEEEEEEvNS4_8identityES10_S1A_vS1B_EENS_8epilogue10collective18CollectiveEpilogueINS1D_23Sm100TmaWarpSpecializedILi4ELi2ELi16ELb1ELb0EEEJNS5_IJSG_SF_SG_EEENS5_IJNSS_ISG_SC_EENSS_INS5_IJNSA_ILi16EEESB_EEENS5_IJSC_SG_EEEEEEEESI_SJ_SI_SJ_NS1D_6fusion15FusionCallbacksIS1H_NS1P_17LinearCombinationISI_fSI_fLNS_15FloatRoundStyleE2EEES1I_S1O_JEEENS4_5SM1004TMEM4LOAD26SM100_TMEM_LOAD_32dp32b16xENS4_13SM90_TMA_LOADENS11_INS12_ILi1ELi4ELi3EEES15_NSS_INS5_IJS16_S1K_EEENS5_IJS1K_SC_EEEEEEENS4_39AutoVectorizingCopyWithAssumedAlignmentILi128EEENS4_14SM90_TMA_STOREES24_S26_S26_EEEvvEEEEvNT_6ParamsE --------------------------
	.section	.nv.shared._ZN7cutlass13device_kernelINS_4gemm6kernel13GemmUniversalIN4cute5tupleIJiiiiEEENS1_10collective13CollectiveMmaINS1_35MainloopSm100TmaUmmaWarpSpecializedILi7ELi2ELi4ENS5_IJNS4_1CILi2EEENSA_ILi1EEESC_EEEEENS5_IJNSA_ILi128EEESF_NSA_ILi64EEEEEENS_6half_tENS5_IJlSC_lEEESI_SJ_NS4_8TiledMMAINS4_8MMA_AtomIJNS4_26SM100_MMA_F16BF16_2x1SM_SSISI_SI_fLi128ELi128ELNS4_4UMMA5MajorE0ELSO_0ELNSN_7ScaleInE0ELSP_0EEEEEENS4_6LayoutINS5_IJSC_SC_SC_EEENS5_IJNSA_ILi0EEESU_SU_EEEEENS5_IJNS4_10UnderscoreESX_SX_EEEEENS4_18SM100_TMA_2SM_LOADENS4_14ComposedLayoutINS4_7SwizzleILi3ELi4ELi3EEENS4_18smem_ptr_flag_bitsILi16EEENSS_INS5_IJNSA_ILi8EEESG_EEENS5_IJSG_SC_EEEEEEEvNS4_8identityES10_S1A_vS1B_EENS_8epilogue10collective18CollectiveEpilogueINS1D_23Sm100TmaWarpSpecializedILi4ELi2ELi16ELb1ELb0EEEJNS5_IJSG_SF_SG_EEENS5_IJNSS_ISG_SC_EENSS_INS5_IJNSA_ILi16EEESB_EEENS5_IJSC_SG_EEEEEEEESI_SJ_SI_SJ_NS1D_6fusion15FusionCallbacksIS1H_NS1P_17LinearCombinationISI_fSI_fLNS_15FloatRoundStyleE2EEES1I_S1O_JEEENS4_5SM1004TMEM4LOAD26SM100_TMEM_LOAD_32dp32b16xENS4_13SM90_TMA_LOADENS11_INS12_ILi1ELi4ELi3EEES15_NSS_INS5_IJS16_S1K_EEENS5_IJS1K_SC_EEEEEEENS4_39AutoVectorizingCopyWithAssumedAlignmentILi128EEENS4_14SM90_TMA_STOREES24_S26_S26_EEEvvEEEEvNT_6ParamsE,"aw",@nobits
	.sectionflags	@""
	.align	16
	.zero		1024


//--------------------- .nv.shared.reserved.0     --------------------------
	.section	.nv.shared.reserved.0,"aw",@nobits
	.weak		__nv_reservedSMEM_offset_0_alias
	.size		__nv_reservedSMEM_offset_0_alias, 0, 64
	.other		__nv_reservedSMEM_offset_0_alias,@"STO_CUDA_RESERVED_SHARED STV_DEFAULT"
__nv_reservedSMEM_offset_0_alias:
	.zero		0
.nv.shared.reserved.0:
	.zero		64
	.weak		__nv_reservedSMEM_tcgen05_partition
	.type		__nv_reservedSMEM_tcgen05_partition,@object
	.size		__nv_reservedSMEM_tcgen05_partition,(.L_0 - __nv_reservedSMEM_tcgen05_partition)
__nv_reservedSMEM_tcgen05_partition:
	.zero		32
.L_0:


//--------------------- .nv.global                --------------------------
	.section	.nv.global,"aw",@nobits
.nv.global:
	.type		_ZN40_INTERNAL_5409f9ab_4_k_cu_d85b9e47_294114cute1_E,@object
	.size		_ZN40_INTERNAL_5409f9ab_4_k_cu_d85b9e47_294114cute1_E,(_ZN40_INTERNAL_5409f9ab_4_k_cu_d85b9e47_294114cuda3std3__45__cpo6cbeginE - _ZN40_INTERNAL_5409f9ab_4_k_cu_d85b9e47_294114cute1_E)
_ZN40_INTERNAL_5409f9ab_4_k_cu_d85b9e47_294114cute1_E:
	.zero		1
	.type		_ZN40_INTERNAL_5409f9ab_4_k_cu_d85b9e47_294114cuda3std3__45__cpo6cbeginE,@object
	.size		_ZN40_INTERNAL_5409f9ab_4_k_cu_d85b9e47_294114cuda3std3__45__cpo6cbeginE,(_ZN40_INTERNAL_5409f9ab_4_k_cu_d85b9e47_294114cuda3std3__48in_placeE - _ZN40_INTERNAL_5409f9ab_4_k_cu_d85b9e47_294114cuda3std3__45__cpo6cbeginE)
_ZN40_INTERNAL_5409f9ab_4_k_cu_d85b9e47_294114cuda3std3__45__cpo6cbeginE:
	.zero		1
	.type		_ZN40_INTERNAL_5409f9ab_4_k_cu_d85b9e47_294114cuda3std3__48in_placeE,@object
	.size		_ZN40_INTERNAL_5409f9ab_4_k_cu_d85b9e47_294114cuda3std3__48in_placeE,(_ZN40_INTERNAL_5409f9ab_4_k_cu_d85b9e47_294114cuda3std6ranges3__45__cpo9iter_moveE - _ZN40_INTERNAL_5409f9ab_4_k_cu_d85b9e47_294114cuda3std3__48in_placeE)
_ZN40_INTERNAL_5409f9ab_4_k_cu_d85b9e47_294114cuda3std3__48in_placeE:
	.zero		1
	.type		_ZN40_INTERNAL_5409f9ab_4_k_cu_d85b9e47_294114cuda3std6ranges3__45__cpo9iter_moveE,@object
	.size		_ZN40_INTERNAL_5409f9ab_4_k_cu_d85b9e47_294114cuda3std6ranges3__45__cpo9iter_moveE,(_ZN40_INTERNAL_5409f9ab_4_k_cu_d85b9e47_294114cuda3std3__45__cpo5beginE - _ZN40_INTERNAL_5409f9ab_4_k_cu_d85b9e47_294114cuda3std6ranges3__45__cpo9iter_moveE)
_ZN40_INTERNAL_5409f9ab_4_k_cu_d85b9e47_294114cuda3std6ranges3__45__cpo9iter_moveE:
	.zero		1
	.type		_ZN40_INTERNAL_5409f9ab_4_k_cu_d85b9e47_294114cuda3std3__45__cpo5beginE,@object
	.size		_ZN40_INTERNAL_5409f9ab_4_k_cu_d85b9e47_294114cuda3std3__45__cpo5beginE,(_ZN40_INTERNAL_5409f9ab_4_k_cu_d85b9e47_294114cuda3std3__442_GLOBAL__N__5409f9ab_4_k_cu_d85b9e47_294116ignoreE - _ZN40_INTERNAL_5409f9ab_4_k_cu_d85b9e47_294114cuda3std3__45__cpo5beginE)
_ZN40_INTERNAL_5409f9ab_4_k_cu_d85b9e47_294114cuda3std3__45__cpo5beginE:
	.zero		1
	.type		_ZN40_INTERNAL_5409f9ab_4_k_cu_d85b9e47_294114cuda3std3__442_GLOBAL__N__5409f9ab_4_k_cu_d85b9e47_294116ignoreE,@object
	.size		_ZN40_INTERNAL_5409f9ab_4_k_cu_d85b9e47_294114cuda3std3__442_GLOBAL__N__5409f9ab_4_k_cu_d85b9e47_294116ignoreE,(_ZN40_INTERNAL_5409f9ab_4_k_cu_d85b9e47_294114cute7productE - _ZN40_INTERNAL_5409f9ab_4_k_cu_d85b9e47_294114cuda3std3__442_GLOBAL__N__5409f9ab_4_k_cu_d85b9e47_294116ignoreE)
_ZN40_INTERNAL_5409f9ab_4_k_cu_d85b9e47_294114cuda3std3__442_GLOBAL__N__5409f9ab_4_k_cu_d85b9e47_294116ignoreE:
	.zero		1
	.type		_ZN40_INTERNAL_5409f9ab_4_k_cu_d85b9e47_294114cute7productE,@object
	.size		_ZN40_INTERNAL_5409f9ab_4_k_cu_d85b9e47_294114cute7productE,(_ZN40_INTERNAL_5409f9ab_4_k_cu_d85b9e47_294114cuda3std3__45__cpo3endE - _ZN40_INTERNAL_5409f9ab_4_k_cu_d85b9e47_294114cute7productE)
_ZN40_INTERNAL_5409f9ab_4_k_cu_d85b9e47_294114cute7productE:
	.zero		1
	.type		_ZN40_INTERNAL_5409f9ab_4_k_cu_d85b9e47_294114cuda3std3__45__cpo3endE,@object
	.size		_ZN40_INTERNAL_5409f9ab_4_k_cu_d85b9e47_294114cuda3std3__45__cpo3endE,(_ZN40_INTERNAL_5409f9ab_4_k_cu_d85b9e47_294114cuda3std3__419piecewise_constructE - _ZN40_INTERNAL_5409f9ab_4_k_cu_d85b9e47_294114cuda3std3__45__cpo3endE)
_ZN40_INTERNAL_5409f9ab_4_k_cu_d85b9e47_294114cuda3std3__45__cpo3endE:
	.zero		1
	.type		_ZN40_INTERNAL_5409f9ab_4_k_cu_d85b9e47_294114cuda3std3__419piecewise_constructE,@object
	.size		_ZN40_INTERNAL_5409f9ab_4_k_cu_d85b9e47_294114cuda3std3__419piecewise_constructE,(_ZN40_INTERNAL_5409f9ab_4_k_cu_d85b9e47_294114cuda3std3__45__cpo4cendE - _ZN40_INTERNAL_5409f9ab_4_k_cu_d85b9e47_294114cuda3std3__419piecewise_constructE)
_ZN40_INTERNAL_5409f9ab_4_k_cu_d85b9e47_294114cuda3std3__419piecewise_constructE:
	.zero		1
	.type		_ZN40_INTERNAL_5409f9ab_4_k_cu_d85b9e47_294114cuda3std3__45__cpo4cendE,@object
	.size		_ZN40_INTERNAL_5409f9ab_4_k_cu_d85b9e47_294114cuda3std3__45__cpo4cendE,(_ZN40_INTERNAL_5409f9ab_4_k_cu_d85b9e47_294114cuda3std6ranges3__45__cpo4swapE - _ZN40_INTERNAL_5409f9ab_4_k_cu_d85b9e47_294114cuda3std3__45__cpo4cendE)
_ZN40_INTERNAL_5409f9ab_4_k_cu_d85b9e47_294114cuda3std3__45__cpo4cendE:
	.zero		1
	.type		_ZN40_INTERNAL_5409f9ab_4_k_cu_d85b9e47_294114cuda3std6ranges3__45__cpo4swapE,@object
	.size		_ZN40_INTERNAL_5409f9ab_4_k_cu_d85b9e47_294114cuda3std6ranges3__45__cpo4swapE,(.L_10 - _ZN40_INTERNAL_5409f9ab_4_k_cu_d85b9e47_294114cuda3std6ranges3__45__cpo4swapE)
_ZN40_INTERNAL_5409f9ab_4_k_cu_d85b9e47_294114cuda3std6ranges3__45__cpo4swapE:
	.zero		1
.L_10:


//--------------------- .nv.constant0._ZN7cutlass13device_kernelINS_4gemm6kernel13GemmUniversalIN4cute5tupleIJiiiiEEENS1_10collective13CollectiveMmaINS1_35MainloopSm100TmaUmmaWarpSpecializedILi7ELi2ELi4ENS5_IJNS4_1CILi2EEENSA_ILi1EEESC_EEEEENS5_IJNSA_ILi128EEESF_NSA_ILi64EEEEEENS_6half_tENS5_IJlSC_lEEESI_SJ_NS4_8TiledMMAINS4_8MMA_AtomIJNS4_26SM100_MMA_F16BF16_2x1SM_SSISI_SI_fLi128ELi128ELNS4_4UMMA5MajorE0ELSO_0ELNSN_7ScaleInE0ELSP_0EEEEEENS4_6LayoutINS5_IJSC_SC_SC_EEENS5_IJNSA_ILi0EEESU_SU_EEEEENS5_IJNS4_10UnderscoreESX_SX_EEEEENS4_18SM100_TMA_2SM_LOADENS4_14ComposedLayoutINS4_7SwizzleILi3ELi4ELi3EEENS4_18smem_ptr_flag_bitsILi16EEENSS_INS5_IJNSA_ILi8EEESG_EEENS5_IJSG_SC_EEEEEEEvNS4_8identityES10_S1A_vS1B_EENS_8epilogue10collective18CollectiveEpilogueINS1D_23Sm100TmaWarpSpecializedILi4ELi2ELi16ELb1ELb0EEEJNS5_IJSG_SF_SG_EEENS5_IJNSS_ISG_SC_EENSS_INS5_IJNSA_ILi16EEESB_EEENS5_IJSC_SG_EEEEEEEESI_SJ_SI_SJ_NS1D_6fusion15FusionCallbacksIS1H_NS1P_17LinearCombinationISI_fSI_fLNS_15FloatRoundStyleE2EEES1I_S1O_JEEENS4_5SM1004TMEM4LOAD26SM100_TMEM_LOAD_32dp32b16xENS4_13SM90_TMA_LOADENS11_INS12_ILi1ELi4ELi3EEES15_NSS_INS5_IJS16_S1K_EEENS5_IJS1K_SC_EEEEEEENS4_39AutoVectorizingCopyWithAssumedAlignmentILi128EEENS4_14SM90_TMA_STOREES24_S26_S26_EEEvvEEEEvNT_6ParamsE --------------------------
	.section	.nv.constant0._ZN7cutlass13device_kernelINS_4gemm6kernel13GemmUniversalIN4cute5tupleIJiiiiEEENS1_10collective13CollectiveMmaINS1_35MainloopSm100TmaUmmaWarpSpecializedILi7ELi2ELi4ENS5_IJNS4_1CILi2EEENSA_ILi1EEESC_EEEEENS5_IJNSA_ILi128EEESF_NSA_ILi64EEEEEENS_6half_tENS5_IJlSC_lEEESI_SJ_NS4_8TiledMMAINS4_8MMA_AtomIJNS4_26SM100_MMA_F16BF16_2x1SM_SSISI_SI_fLi128ELi128ELNS4_4UMMA5MajorE0ELSO_0ELNSN_7ScaleInE0ELSP_0EEEEEENS4_6LayoutINS5_IJSC_SC_SC_EEENS5_IJNSA_ILi0EEESU_SU_EEEEENS5_IJNS4_10UnderscoreESX_SX_EEEEENS4_18SM100_TMA_2SM_LOADENS4_14ComposedLayoutINS4_7SwizzleILi3ELi4ELi3EEENS4_18smem_ptr_flag_bitsILi16EEENSS_INS5_IJNSA_ILi8EEESG_EEENS5_IJSG_SC_EEEEEEEvNS4_8identityES10_S1A_vS1B_EENS_8epilogue10collective18CollectiveEpilogueINS1D_23Sm100TmaWarpSpecializedILi4ELi2ELi16ELb1ELb0EEEJNS5_IJSG_SF_SG_EEENS5_IJNSS_ISG_SC_EENSS_INS5_IJNSA_ILi16EEESB_EEENS5_IJSC_SG_EEEEEEEESI_SJ_SI_SJ_NS1D_6fusion15FusionCallbacksIS1H_NS1P_17LinearCombinationISI_fSI_fLNS_15FloatRoundStyleE2EEES1I_S1O_JEEENS4_5SM1004TMEM4LOAD26SM100_TMEM_LOAD_32dp32b16xENS4_13SM90_TMA_LOADENS11_INS12_ILi1ELi4ELi3EEES15_NSS_INS5_IJS16_S1K_EEENS5_IJS1K_SC_EEEEEEENS4_39AutoVectorizingCopyWithAssumedAlignmentILi128EEENS4_14SM90_TMA_STOREES24_S26_S26_EEEvvEEEEvNT_6ParamsE,"a",@progbits
	.sectionflags	@""
	.align	4
.nv.constant0._ZN7cutlass13device_kernelINS_4gemm6kernel13GemmUniversalIN4cute5tupleIJiiiiEEENS1_10collective13CollectiveMmaINS1_35MainloopSm100TmaUmmaWarpSpecializedILi7ELi2ELi4ENS5_IJNS4_1CILi2EEENSA_ILi1EEESC_EEEEENS5_IJNSA_ILi128EEESF_NSA_ILi64EEEEEENS_6half_tENS5_IJlSC_lEEESI_SJ_NS4_8TiledMMAINS4_8MMA_AtomIJNS4_26SM100_MMA_F16BF16_2x1SM_SSISI_SI_fLi128ELi128ELNS4_4UMMA5MajorE0ELSO_0ELNSN_7ScaleInE0ELSP_0EEEEEENS4_6LayoutINS5_IJSC_SC_SC_EEENS5_IJNSA_ILi0EEESU_SU_EEEEENS5_IJNS4_10UnderscoreESX_SX_EEEEENS4_18SM100_TMA_2SM_LOADENS4_14ComposedLayoutINS4_7SwizzleILi3ELi4ELi3EEENS4_18smem_ptr_flag_bitsILi16EEENSS_INS5_IJNSA_ILi8EEESG_EEENS5_IJSG_SC_EEEEEEEvNS4_8identityES10_S1A_vS1B_EENS_8epilogue10collective18CollectiveEpilogueINS1D_23Sm100TmaWarpSpecializedILi4ELi2ELi16ELb1ELb0EEEJNS5_IJSG_SF_SG_EEENS5_IJNSS_ISG_SC_EENSS_INS5_IJNSA_ILi16EEESB_EEENS5_IJSC_SG_EEEEEEEESI_SJ_SI_SJ_NS1D_6fusion15FusionCallbacksIS1H_NS1P_17LinearCombinationISI_fSI_fLNS_15FloatRoundStyleE2EEES1I_S1O_JEEENS4_5SM1004TMEM4LOAD26SM100_TMEM_LOAD_32dp32b16xENS4_13SM90_TMA_LOADENS11_INS12_ILi1ELi4ELi3EEES15_NSS_INS5_IJS16_S1K_EEENS5_IJS1K_SC_EEEEEEENS4_39AutoVectorizingCopyWithAssumedAlignmentILi128EEENS4_14SM90_TMA_STOREES24_S26_S26_EEEvvEEEEvNT_6ParamsE:
	.zero		2944


//--------------------- SYMBOLS --------------------------

	.type		.nv.reservedSmem.offset0,@object
	.size		.nv.reservedSmem.offset0,0x4
	.type		.nv.reservedSmem.cap,@object
	.size		.nv.reservedSmem.cap,0x4
	.type		__assertfail,@function
